//
// Generated by NVIDIA NVVM Compiler
//
// Compiler Build ID: CL-36424714
// Cuda compilation tools, release 13.0, V13.0.88
// Based on NVVM 20.0.0
//

.version 9.0
.target sm_100
.address_size 64

	// .globl	_Z10svd_kernelPfS_S_S_iii

.visible .entry _Z10svd_kernelPfS_S_S_iii(
	.param .u64 .ptr .align 1 _Z10svd_kernelPfS_S_S_iii_param_0,
	.param .u64 .ptr .align 1 _Z10svd_kernelPfS_S_S_iii_param_1,
	.param .u64 .ptr .align 1 _Z10svd_kernelPfS_S_S_iii_param_2,
	.param .u64 .ptr .align 1 _Z10svd_kernelPfS_S_S_iii_param_3,
	.param .u32 _Z10svd_kernelPfS_S_S_iii_param_4,
	.param .u32 _Z10svd_kernelPfS_S_S_iii_param_5,
	.param .u32 _Z10svd_kernelPfS_S_S_iii_param_6
)
{
	.reg .pred 	%p<13>;
	.reg .b32 	%r<41>;
	.reg .b32 	%f<98>;
	.reg .b64 	%rd<52>;

	ld.param.u64 	%rd12, [_Z10svd_kernelPfS_S_S_iii_param_0];
	ld.param.u64 	%rd13, [_Z10svd_kernelPfS_S_S_iii_param_1];
	ld.param.u64 	%rd14, [_Z10svd_kernelPfS_S_S_iii_param_2];
	ld.param.u64 	%rd11, [_Z10svd_kernelPfS_S_S_iii_param_3];
	ld.param.u32 	%r20, [_Z10svd_kernelPfS_S_S_iii_param_4];
	ld.param.u32 	%r18, [_Z10svd_kernelPfS_S_S_iii_param_5];
	ld.param.u32 	%r19, [_Z10svd_kernelPfS_S_S_iii_param_6];
	cvta.to.global.u64 	%rd1, %rd13;
	cvta.to.global.u64 	%rd2, %rd14;
	cvta.to.global.u64 	%rd3, %rd12;
	mov.u32 	%r21, %ctaid.y;
	mov.u32 	%r22, %ntid.y;
	mov.u32 	%r23, %tid.y;
	mad.lo.s32 	%r1, %r21, %r22, %r23;
	mov.u32 	%r24, %ctaid.x;
	mov.u32 	%r25, %ntid.x;
	mov.u32 	%r26, %tid.x;
	mad.lo.s32 	%r2, %r24, %r25, %r26;
	setp.ge.s32 	%p1, %r1, %r20;
	setp.ge.s32 	%p2, %r2, %r18;
	or.pred  	%p3, %p1, %p2;
	@%p3 bra 	$L__BB0_14;
	setp.lt.s32 	%p4, %r19, 1;
	mov.f32 	%f97, 0f00000000;
	@%p4 bra 	$L__BB0_13;
	mul.lo.s32 	%r3, %r19, %r1;
	mul.lo.s32 	%r4, %r19, %r2;
	and.b32  	%r5, %r19, 7;
	setp.lt.u32 	%p5, %r19, 8;
	mov.f32 	%f97, 0f00000000;
	mov.b32 	%r39, 0;
	@%p5 bra 	$L__BB0_5;
	and.b32  	%r39, %r19, 2147483640;
	neg.s32 	%r37, %r39;
	mul.wide.u32 	%rd15, %r3, 4;
	add.s64 	%rd16, %rd15, %rd3;
	add.s64 	%rd51, %rd16, 16;
	add.s64 	%rd5, %rd2, 16;
	add.s64 	%rd50, %rd1, 16;
	mov.f32 	%f97, 0f00000000;
	mov.u32 	%r36, %r4;
$L__BB0_4:
	.pragma "nounroll";
	mul.wide.s32 	%rd17, %r36, 4;
	add.s64 	%rd18, %rd5, %rd17;
	ld.global.f32 	%f17, [%rd51+-16];
	ld.global.f32 	%f18, [%rd18+-16];
	ld.global.f32 	%f19, [%rd50+-16];
	mul.f32 	%f20, %f17, %f19;
	fma.rn.f32 	%f21, %f18, %f20, %f97;
	ld.global.f32 	%f22, [%rd51+-12];
	ld.global.f32 	%f23, [%rd18+-12];
	ld.global.f32 	%f24, [%rd50+-12];
	mul.f32 	%f25, %f22, %f24;
	fma.rn.f32 	%f26, %f23, %f25, %f21;
	ld.global.f32 	%f27, [%rd51+-8];
	ld.global.f32 	%f28, [%rd18+-8];
	ld.global.f32 	%f29, [%rd50+-8];
	mul.f32 	%f30, %f27, %f29;
	fma.rn.f32 	%f31, %f28, %f30, %f26;
	ld.global.f32 	%f32, [%rd51+-4];
	ld.global.f32 	%f33, [%rd18+-4];
	ld.global.f32 	%f34, [%rd50+-4];
	mul.f32 	%f35, %f32, %f34;
	fma.rn.f32 	%f36, %f33, %f35, %f31;
	ld.global.f32 	%f37, [%rd51];
	ld.global.f32 	%f38, [%rd18];
	ld.global.f32 	%f39, [%rd50];
	mul.f32 	%f40, %f37, %f39;
	fma.rn.f32 	%f41, %f38, %f40, %f36;
	ld.global.f32 	%f42, [%rd51+4];
	ld.global.f32 	%f43, [%rd18+4];
	ld.global.f32 	%f44, [%rd50+4];
	mul.f32 	%f45, %f42, %f44;
	fma.rn.f32 	%f46, %f43, %f45, %f41;
	ld.global.f32 	%f47, [%rd51+8];
	ld.global.f32 	%f48, [%rd18+8];
	ld.global.f32 	%f49, [%rd50+8];
	mul.f32 	%f50, %f47, %f49;
	fma.rn.f32 	%f51, %f48, %f50, %f46;
	ld.global.f32 	%f52, [%rd51+12];
	ld.global.f32 	%f53, [%rd18+12];
	ld.global.f32 	%f54, [%rd50+12];
	mul.f32 	%f55, %f52, %f54;
	fma.rn.f32 	%f97, %f53, %f55, %f51;
	add.s32 	%r37, %r37, 8;
	add.s64 	%rd51, %rd51, 32;
	add.s32 	%r36, %r36, 8;
	add.s64 	%rd50, %rd50, 32;
	setp.ne.s32 	%p6, %r37, 0;
	@%p6 bra 	$L__BB0_4;
$L__BB0_5:
	setp.eq.s32 	%p7, %r5, 0;
	@%p7 bra 	$L__BB0_13;
	and.b32  	%r13, %r19, 3;
	setp.lt.u32 	%p8, %r5, 4;
	@%p8 bra 	$L__BB0_8;
	add.s32 	%r28, %r39, %r3;
	mul.wide.u32 	%rd19, %r28, 4;
	add.s64 	%rd20, %rd3, %rd19;
	ld.global.f32 	%f57, [%rd20];
	add.s32 	%r29, %r39, %r4;
	mul.wide.s32 	%rd21, %r29, 4;
	add.s64 	%rd22, %rd2, %rd21;
	ld.global.f32 	%f58, [%rd22];
	cvt.u64.u32 	%rd23, %r39;
	mul.wide.u32 	%rd24, %r39, 4;
	add.s64 	%rd25, %rd1, %rd24;
	ld.global.f32 	%f59, [%rd25];
	mul.f32 	%f60, %f57, %f59;
	fma.rn.f32 	%f61, %f58, %f60, %f97;
	cvt.u64.u32 	%rd26, %r3;
	add.s64 	%rd27, %rd23, %rd26;
	shl.b64 	%rd28, %rd27, 2;
	add.s64 	%rd29, %rd3, %rd28;
	ld.global.f32 	%f62, [%rd29+4];
	ld.global.f32 	%f63, [%rd22+4];
	ld.global.f32 	%f64, [%rd25+4];
	mul.f32 	%f65, %f62, %f64;
	fma.rn.f32 	%f66, %f63, %f65, %f61;
	ld.global.f32 	%f67, [%rd29+8];
	ld.global.f32 	%f68, [%rd22+8];
	ld.global.f32 	%f69, [%rd25+8];
	mul.f32 	%f70, %f67, %f69;
	fma.rn.f32 	%f71, %f68, %f70, %f66;
	ld.global.f32 	%f72, [%rd29+12];
	ld.global.f32 	%f73, [%rd22+12];
	ld.global.f32 	%f74, [%rd25+12];
	mul.f32 	%f75, %f72, %f74;
	fma.rn.f32 	%f97, %f73, %f75, %f71;
	add.s32 	%r39, %r39, 4;
$L__BB0_8:
	setp.eq.s32 	%p9, %r13, 0;
	@%p9 bra 	$L__BB0_13;
	setp.eq.s32 	%p10, %r13, 1;
	@%p10 bra 	$L__BB0_11;
	add.s32 	%r30, %r39, %r3;
	mul.wide.u32 	%rd30, %r30, 4;
	add.s64 	%rd31, %rd3, %rd30;
	ld.global.f32 	%f77, [%rd31];
	add.s32 	%r31, %r39, %r4;
	mul.wide.s32 	%rd32, %r31, 4;
	add.s64 	%rd33, %rd2, %rd32;
	ld.global.f32 	%f78, [%rd33];
	cvt.u64.u32 	%rd34, %r39;
	mul.wide.u32 	%rd35, %r39, 4;
	add.s64 	%rd36, %rd1, %rd35;
	ld.global.f32 	%f79, [%rd36];
	mul.f32 	%f80, %f77, %f79;
	fma.rn.f32 	%f81, %f78, %f80, %f97;
	cvt.u64.u32 	%rd37, %r3;
	add.s64 	%rd38, %rd34, %rd37;
	shl.b64 	%rd39, %rd38, 2;
	add.s64 	%rd40, %rd3, %rd39;
	ld.global.f32 	%f82, [%rd40+4];
	ld.global.f32 	%f83, [%rd33+4];
	ld.global.f32 	%f84, [%rd36+4];
	mul.f32 	%f85, %f82, %f84;
	fma.rn.f32 	%f97, %f83, %f85, %f81;
	add.s32 	%r39, %r39, 2;
$L__BB0_11:
	and.b32  	%r32, %r19, 1;
	setp.eq.b32 	%p11, %r32, 1;
	not.pred 	%p12, %p11;
	@%p12 bra 	$L__BB0_13;
	add.s32 	%r33, %r39, %r3;
	mul.wide.u32 	%rd41, %r33, 4;
	add.s64 	%rd42, %rd3, %rd41;
	ld.global.f32 	%f86, [%rd42];
	add.s32 	%r34, %r39, %r4;
	mul.wide.s32 	%rd43, %r34, 4;
	add.s64 	%rd44, %rd2, %rd43;
	ld.global.f32 	%f87, [%rd44];
	mul.wide.u32 	%rd45, %r39, 4;
	add.s64 	%rd46, %rd1, %rd45;
	ld.global.f32 	%f88, [%rd46];
	mul.f32 	%f89, %f86, %f88;
	fma.rn.f32 	%f97, %f87, %f89, %f97;
$L__BB0_13:
	mad.lo.s32 	%r35, %r18, %r1, %r2;
	cvta.to.global.u64 	%rd47, %rd11;
	mul.wide.s32 	%rd48, %r35, 4;
	add.s64 	%rd49, %rd47, %rd48;
	st.global.f32 	[%rd49], %f97;
$L__BB0_14:
	ret;

}
	// .globl	_Z13matmul_kernelPfS_S_iii
.visible .entry _Z13matmul_kernelPfS_S_iii(
	.param .u64 .ptr .align 1 _Z13matmul_kernelPfS_S_iii_param_0,
	.param .u64 .ptr .align 1 _Z13matmul_kernelPfS_S_iii_param_1,
	.param .u64 .ptr .align 1 _Z13matmul_kernelPfS_S_iii_param_2,
	.param .u32 _Z13matmul_kernelPfS_S_iii_param_3,
	.param .u32 _Z13matmul_kernelPfS_S_iii_param_4,
	.param .u32 _Z13matmul_kernelPfS_S_iii_param_5
)
{
	.reg .pred 	%p<13>;
	.reg .b32 	%r<41>;
	.reg .b32 	%f<68>;
	.reg .b64 	%rd<53>;

	ld.param.u64 	%rd7, [_Z13matmul_kernelPfS_S_iii_param_0];
	ld.param.u64 	%rd8, [_Z13matmul_kernelPfS_S_iii_param_1];
	ld.param.u64 	%rd6, [_Z13matmul_kernelPfS_S_iii_param_2];
	ld.param.u32 	%r20, [_Z13matmul_kernelPfS_S_iii_param_3];
	ld.param.u32 	%r18, [_Z13matmul_kernelPfS_S_iii_param_4];
	ld.param.u32 	%r19, [_Z13matmul_kernelPfS_S_iii_param_5];
	cvta.to.global.u64 	%rd1, %rd8;
	cvta.to.global.u64 	%rd2, %rd7;
	mov.u32 	%r21, %ctaid.y;
	mov.u32 	%r22, %ntid.y;
	mov.u32 	%r23, %tid.y;
	mad.lo.s32 	%r1, %r21, %r22, %r23;
	mov.u32 	%r24, %ctaid.x;
	mov.u32 	%r25, %ntid.x;
	mov.u32 	%r26, %tid.x;
	mad.lo.s32 	%r2, %r24, %r25, %r26;
	setp.ge.s32 	%p1, %r1, %r20;
	setp.ge.s32 	%p2, %r2, %r18;
	or.pred  	%p3, %p1, %p2;
	@%p3 bra 	$L__BB1_14;
	setp.lt.s32 	%p4, %r19, 1;
	mov.f32 	%f67, 0f00000000;
	@%p4 bra 	$L__BB1_13;
	mul.lo.s32 	%r3, %r19, %r1;
	and.b32  	%r4, %r19, 7;
	setp.lt.u32 	%p5, %r19, 8;
	mov.f32 	%f67, 0f00000000;
	mov.b32 	%r39, 0;
	@%p5 bra 	$L__BB1_5;
	and.b32  	%r39, %r19, 2147483640;
	neg.s32 	%r37, %r39;
	shl.b32 	%r7, %r18, 3;
	mul.wide.u32 	%rd9, %r3, 4;
	add.s64 	%rd10, %rd9, %rd2;
	add.s64 	%rd52, %rd10, 16;
	mov.f32 	%f67, 0f00000000;
	mul.wide.s32 	%rd13, %r18, 4;
	mov.u32 	%r36, %r2;
$L__BB1_4:
	.pragma "nounroll";
	ld.global.f32 	%f17, [%rd52+-16];
	mul.wide.s32 	%rd11, %r36, 4;
	add.s64 	%rd12, %rd1, %rd11;
	ld.global.f32 	%f18, [%rd12];
	fma.rn.f32 	%f19, %f17, %f18, %f67;
	ld.global.f32 	%f20, [%rd52+-12];
	add.s64 	%rd14, %rd12, %rd13;
	ld.global.f32 	%f21, [%rd14];
	fma.rn.f32 	%f22, %f20, %f21, %f19;
	ld.global.f32 	%f23, [%rd52+-8];
	add.s64 	%rd15, %rd14, %rd13;
	ld.global.f32 	%f24, [%rd15];
	fma.rn.f32 	%f25, %f23, %f24, %f22;
	ld.global.f32 	%f26, [%rd52+-4];
	add.s64 	%rd16, %rd15, %rd13;
	ld.global.f32 	%f27, [%rd16];
	fma.rn.f32 	%f28, %f26, %f27, %f25;
	ld.global.f32 	%f29, [%rd52];
	add.s64 	%rd17, %rd16, %rd13;
	ld.global.f32 	%f30, [%rd17];
	fma.rn.f32 	%f31, %f29, %f30, %f28;
	ld.global.f32 	%f32, [%rd52+4];
	add.s64 	%rd18, %rd17, %rd13;
	ld.global.f32 	%f33, [%rd18];
	fma.rn.f32 	%f34, %f32, %f33, %f31;
	ld.global.f32 	%f35, [%rd52+8];
	add.s64 	%rd19, %rd18, %rd13;
	ld.global.f32 	%f36, [%rd19];
	fma.rn.f32 	%f37, %f35, %f36, %f34;
	ld.global.f32 	%f38, [%rd52+12];
	add.s64 	%rd20, %rd19, %rd13;
	ld.global.f32 	%f39, [%rd20];
	fma.rn.f32 	%f67, %f38, %f39, %f37;
	add.s32 	%r37, %r37, 8;
	add.s32 	%r36, %r36, %r7;
	add.s64 	%rd52, %rd52, 32;
	setp.ne.s32 	%p6, %r37, 0;
	@%p6 bra 	$L__BB1_4;
$L__BB1_5:
	setp.eq.s32 	%p7, %r4, 0;
	@%p7 bra 	$L__BB1_13;
	and.b32  	%r13, %r19, 3;
	setp.lt.u32 	%p8, %r4, 4;
	@%p8 bra 	$L__BB1_8;
	add.s32 	%r28, %r39, %r3;
	mul.wide.u32 	%rd21, %r28, 4;
	add.s64 	%rd22, %rd2, %rd21;
	ld.global.f32 	%f41, [%rd22];
	mad.lo.s32 	%r29, %r39, %r18, %r2;
	mul.wide.s32 	%rd23, %r29, 4;
	add.s64 	%rd24, %rd1, %rd23;
	ld.global.f32 	%f42, [%rd24];
	fma.rn.f32 	%f43, %f41, %f42, %f67;
	cvt.u64.u32 	%rd25, %r3;
	cvt.u64.u32 	%rd26, %r39;
	add.s64 	%rd27, %rd26, %rd25;
	shl.b64 	%rd28, %rd27, 2;
	add.s64 	%rd29, %rd2, %rd28;
	ld.global.f32 	%f44, [%rd29+4];
	mul.wide.s32 	%rd30, %r18, 4;
	add.s64 	%rd31, %rd24, %rd30;
	ld.global.f32 	%f45, [%rd31];
	fma.rn.f32 	%f46, %f44, %f45, %f43;
	ld.global.f32 	%f47, [%rd29+8];
	add.s64 	%rd32, %rd31, %rd30;
	ld.global.f32 	%f48, [%rd32];
	fma.rn.f32 	%f49, %f47, %f48, %f46;
	ld.global.f32 	%f50, [%rd29+12];
	add.s64 	%rd33, %rd32, %rd30;
	ld.global.f32 	%f51, [%rd33];
	fma.rn.f32 	%f67, %f50, %f51, %f49;
	add.s32 	%r39, %r39, 4;
$L__BB1_8:
	setp.eq.s32 	%p9, %r13, 0;
	@%p9 bra 	$L__BB1_13;
	setp.eq.s32 	%p10, %r13, 1;
	@%p10 bra 	$L__BB1_11;
	add.s32 	%r30, %r39, %r3;
	mul.wide.u32 	%rd34, %r30, 4;
	add.s64 	%rd35, %rd2, %rd34;
	ld.global.f32 	%f53, [%rd35];
	mad.lo.s32 	%r31, %r39, %r18, %r2;
	mul.wide.s32 	%rd36, %r31, 4;
	add.s64 	%rd37, %rd1, %rd36;
	ld.global.f32 	%f54, [%rd37];
	fma.rn.f32 	%f55, %f53, %f54, %f67;
	cvt.u64.u32 	%rd38, %r3;
	cvt.u64.u32 	%rd39, %r39;
	add.s64 	%rd40, %rd39, %rd38;
	shl.b64 	%rd41, %rd40, 2;
	add.s64 	%rd42, %rd2, %rd41;
	ld.global.f32 	%f56, [%rd42+4];
	mul.wide.s32 	%rd43, %r18, 4;
	add.s64 	%rd44, %rd37, %rd43;
	ld.global.f32 	%f57, [%rd44];
	fma.rn.f32 	%f67, %f56, %f57, %f55;
	add.s32 	%r39, %r39, 2;
$L__BB1_11:
	and.b32  	%r32, %r19, 1;
	setp.eq.b32 	%p11, %r32, 1;
	not.pred 	%p12, %p11;
	@%p12 bra 	$L__BB1_13;
	add.s32 	%r33, %r39, %r3;
	mul.wide.u32 	%rd45, %r33, 4;
	add.s64 	%rd46, %rd2, %rd45;
	ld.global.f32 	%f58, [%rd46];
	mad.lo.s32 	%r34, %r39, %r18, %r2;
	mul.wide.s32 	%rd47, %r34, 4;
	add.s64 	%rd48, %rd1, %rd47;
	ld.global.f32 	%f59, [%rd48];
	fma.rn.f32 	%f67, %f58, %f59, %f67;
$L__BB1_13:
	mad.lo.s32 	%r35, %r18, %r1, %r2;
	cvta.to.global.u64 	%rd49, %rd6;
	mul.wide.s32 	%rd50, %r35, 4;
	add.s64 	%rd51, %rd49, %rd50;
	st.global.f32 	[%rd51], %f67;
$L__BB1_14:
	ret;

}


// ===== COMPILED SASS (sm_100) =====

	.target	sm_100

	.elftype	@"ET_EXEC"


//--------------------- .note.nv.tkinfo           --------------------------
	.section	.note.nv.tkinfo,"",@"SHT_NOTE"
	.sectionflags	@"SHF_NOTE_NV_TKINFO"
	.tkinfo
        /*0018*/ 	.word	0x00000002
        /*0030*/ 	.string	""
        /*0030*/ 	.string	"ptxas"
        /*0030*/ 	.string	"Cuda compilation tools, release 13.0, V13.0.88"
        /*0030*/ 	.string	"Build cuda_13.0.r13.0/compiler.36424714_0"
        /*0030*/ 	.string	"-arch sm_100 -m 64 "



//--------------------- .note.nv.cuinfo           --------------------------
	.section	.note.nv.cuinfo,"",@"SHT_NOTE"
	.sectionflags	@"SHF_NOTE_NV_CUINFO"
        /*0018*/ 	.short	0x0002
        /*001a*/ 	.short	0x0064
        /*001c*/ 	.short	0x0082
	.zero		2


//--------------------- .nv.info                  --------------------------
	.section	.nv.info,"",@"SHT_CUDA_INFO"
	.align	4


	//----- nvinfo : EIATTR_REGCOUNT
	.align		4
        /*0000*/ 	.byte	0x04, 0x2f
        /*0002*/ 	.short	(.L_1 - .L_0)
	.align		4
.L_0:
        /*0004*/ 	.word	index@(_Z10svd_kernelPfS_S_S_iii)
        /*0008*/ 	.word	0x00000020


	//----- nvinfo : EIATTR_FRAME_SIZE
	.align		4
.L_1:
        /*000c*/ 	.byte	0x04, 0x11
        /*000e*/ 	.short	(.L_3 - .L_2)
	.align		4
.L_2:
        /*0010*/ 	.word	index@(_Z10svd_kernelPfS_S_S_iii)
        /*0014*/ 	.word	0x00000000


	//----- nvinfo : EIATTR_REGCOUNT
	.align		4
.L_3:
        /*0018*/ 	.byte	0x04, 0x2f
        /*001a*/ 	.short	(.L_5 - .L_4)
	.align		4
.L_4:
        /*001c*/ 	.word	index@(_Z13matmul_kernelPfS_S_iii)
        /*0020*/ 	.word	0x00000020


	//----- nvinfo : EIATTR_FRAME_SIZE
	.align		4
.L_5:
        /*0024*/ 	.byte	0x04, 0x11
        /*0026*/ 	.short	(.L_7 - .L_6)
	.align		4
.L_6:
        /*0028*/ 	.word	index@(_Z13matmul_kernelPfS_S_iii)
        /*002c*/ 	.word	0x00000000


	//----- nvinfo : EIATTR_MIN_STACK_SIZE
	.align		4
.L_7:
        /*0030*/ 	.byte	0x04, 0x12
        /*0032*/ 	.short	(.L_9 - .L_8)
	.align		4
.L_8:
        /*0034*/ 	.word	index@(_Z13matmul_kernelPfS_S_iii)
        /*0038*/ 	.word	0x00000000


	//----- nvinfo : EIATTR_MIN_STACK_SIZE
	.align		4
.L_9:
        /*003c*/ 	.byte	0x04, 0x12
        /*003e*/ 	.short	(.L_11 - .L_10)
	.align		4
.L_10:
        /*0040*/ 	.word	index@(_Z10svd_kernelPfS_S_S_iii)
        /*0044*/ 	.word	0x00000000
.L_11:


//--------------------- .nv.compat                --------------------------
	.section	.nv.compat,"",@"SHT_CUDA_COMPAT_INFO"
	.align	4
        /*0000*/ 	.byte	0x02, 0x09, 0x00, 0x00, 0x02, 0x02, 0x01, 0x00, 0x02, 0x05, 0x05, 0x00, 0x03, 0x07, 0x01, 0x01
        /*0010*/ 	.byte	0x02, 0x03, 0x00, 0x00, 0x02, 0x06, 0x01, 0x00, 0x04, 0x0b, 0x08, 0x00, 0x09, 0x00, 0x00, 0x00
        /*0020*/ 	.byte	0x00, 0x00, 0x00, 0x00


//--------------------- .nv.info._Z13matmul_kernelPfS_S_iii --------------------------
	.section	.nv.info._Z13matmul_kernelPfS_S_iii,"",@"SHT_CUDA_INFO"
	.sectionflags	@""
	.align	4


	//----- nvinfo : EIATTR_CUDA_API_VERSION
	.align		4
        /*0000*/ 	.byte	0x04, 0x37
        /*0002*/ 	.short	(.L_13 - .L_12)
.L_12:
        /*0004*/ 	.word	0x00000082


	//----- nvinfo : EIATTR_KPARAM_INFO
	.align		4
.L_13:
        /*0008*/ 	.byte	0x04, 0x17
        /*000a*/ 	.short	(.L_15 - .L_14)
.L_14:
        /*000c*/ 	.word	0x00000000
        /*0010*/ 	.short	0x0005
        /*0012*/ 	.short	0x0020
        /*0014*/ 	.byte	0x00, 0xf0, 0x11, 0x00


	//----- nvinfo : EIATTR_KPARAM_INFO
	.align		4
.L_15:
        /*0018*/ 	.byte	0x04, 0x17
        /*001a*/ 	.short	(.L_17 - .L_16)
.L_16:
        /*001c*/ 	.word	0x00000000
        /*0020*/ 	.short	0x0004
        /*0022*/ 	.short	0x001c
        /*0024*/ 	.byte	0x00, 0xf0, 0x11, 0x00


	//----- nvinfo : EIATTR_KPARAM_INFO
	.align		4
.L_17:
        /*0028*/ 	.byte	0x04, 0x17
        /*002a*/ 	.short	(.L_19 - .L_18)
.L_18:
        /*002c*/ 	.word	0x00000000
        /*0030*/ 	.short	0x0003
        /*0032*/ 	.short	0x0018
        /*0034*/ 	.byte	0x00, 0xf0, 0x11, 0x00


	//----- nvinfo : EIATTR_KPARAM_INFO
	.align		4
.L_19:
        /*0038*/ 	.byte	0x04, 0x17
        /*003a*/ 	.short	(.L_21 - .L_20)
.L_20:
        /*003c*/ 	.word	0x00000000
        /*0040*/ 	.short	0x0002
        /*0042*/ 	.short	0x0010
        /*0044*/ 	.byte	0x00, 0xf5, 0x21, 0x00


	//----- nvinfo : EIATTR_KPARAM_INFO
	.align		4
.L_21:
        /*0048*/ 	.byte	0x04, 0x17
        /*004a*/ 	.short	(.L_23 - .L_22)
.L_22:
        /*004c*/ 	.word	0x00000000
        /*0050*/ 	.short	0x0001
        /*0052*/ 	.short	0x0008
        /*0054*/ 	.byte	0x00, 0xf5, 0x21, 0x00


	//----- nvinfo : EIATTR_KPARAM_INFO
	.align		4
.L_23:
        /*0058*/ 	.byte	0x04, 0x17
        /*005a*/ 	.short	(.L_25 - .L_24)
.L_24:
        /*005c*/ 	.word	0x00000000
        /*0060*/ 	.short	0x0000
        /*0062*/ 	.short	0x0000
        /*0064*/ 	.byte	0x00, 0xf5, 0x21, 0x00


	//----- nvinfo : EIATTR_SPARSE_MMA_MASK
	.align		4
.L_25:
        /*0068*/ 	.byte	0x03, 0x50
        /*006a*/ 	.short	0x0000


	//----- nvinfo : EIATTR_MAXREG_COUNT
	.align		4
        /*006c*/ 	.byte	0x03, 0x1b
        /*006e*/ 	.short	0x00ff


	//----- nvinfo : EIATTR_MERCURY_ISA_VERSION
	.align		4
        /*0070*/ 	.byte	0x03, 0x5f
        /*0072*/ 	.short	0x0101


	//----- nvinfo : EIATTR_VRC_CTA_INIT_COUNT
	.align		4
        /*0074*/ 	.byte	0x02, 0x4a
	.zero		1
	.zero		1


	//----- nvinfo : EIATTR_EXIT_INSTR_OFFSETS
	.align		4
        /*0078*/ 	.byte	0x04, 0x1c
        /*007a*/ 	.short	(.L_27 - .L_26)


	//   ....[0]....
.L_26:
        /*007c*/ 	.word	0x000000c0


	//   ....[1]....
        /*0080*/ 	.word	0x000008e0


	//----- nvinfo : EIATTR_CBANK_PARAM_SIZE
	.align		4
.L_27:
        /*0084*/ 	.byte	0x03, 0x19
        /*0086*/ 	.short	0x0024


	//----- nvinfo : EIATTR_PARAM_CBANK
	.align		4
        /*0088*/ 	.byte	0x04, 0x0a
        /*008a*/ 	.short	(.L_29 - .L_28)
	.align		4
.L_28:
        /*008c*/ 	.word	index@(.nv.constant0._Z13matmul_kernelPfS_S_iii)
        /*0090*/ 	.short	0x0380
        /*0092*/ 	.short	0x0024


	//----- nvinfo : EIATTR_SW_WAR
	.align		4
.L_29:
        /*0094*/ 	.byte	0x04, 0x36
        /*0096*/ 	.short	(.L_31 - .L_30)
.L_30:
        /*0098*/ 	.word	0x00000008
.L_31:


//--------------------- .nv.info._Z10svd_kernelPfS_S_S_iii --------------------------
	.section	.nv.info._Z10svd_kernelPfS_S_S_iii,"",@"SHT_CUDA_INFO"
	.sectionflags	@""
	.align	4


	//----- nvinfo : EIATTR_CUDA_API_VERSION
	.align		4
        /*0000*/ 	.byte	0x04, 0x37
        /*0002*/ 	.short	(.L_33 - .L_32)
.L_32:
        /*0004*/ 	.word	0x00000082


	//----- nvinfo : EIATTR_KPARAM_INFO
	.align		4
.L_33:
        /*0008*/ 	.byte	0x04, 0x17
        /*000a*/ 	.short	(.L_35 - .L_34)
.L_34:
        /*000c*/ 	.word	0x00000000
        /*0010*/ 	.short	0x0006
        /*0012*/ 	.short	0x0028
        /*0014*/ 	.byte	0x00, 0xf0, 0x11, 0x00


	//----- nvinfo : EIATTR_KPARAM_INFO
	.align		4
.L_35:
        /*0018*/ 	.byte	0x04, 0x17
        /*001a*/ 	.short	(.L_37 - .L_36)
.L_36:
        /*001c*/ 	.word	0x00000000
        /*0020*/ 	.short	0x0005
        /*0022*/ 	.short	0x0024
        /*0024*/ 	.byte	0x00, 0xf0, 0x11, 0x00


	//----- nvinfo : EIATTR_KPARAM_INFO
	.align		4
.L_37:
        /*0028*/ 	.byte	0x04, 0x17
        /*002a*/ 	.short	(.L_39 - .L_38)
.L_38:
        /*002c*/ 	.word	0x00000000
        /*0030*/ 	.short	0x0004
        /*0032*/ 	.short	0x0020
        /*0034*/ 	.byte	0x00, 0xf0, 0x11, 0x00


	//----- nvinfo : EIATTR_KPARAM_INFO
	.align		4
.L_39:
        /*0038*/ 	.byte	0x04, 0x17
        /*003a*/ 	.short	(.L_41 - .L_40)
.L_40:
        /*003c*/ 	.word	0x00000000
        /*0040*/ 	.short	0x0003
        /*0042*/ 	.short	0x0018
        /*0044*/ 	.byte	0x00, 0xf5, 0x21, 0x00


	//----- nvinfo : EIATTR_KPARAM_INFO
	.align		4
.L_41:
        /*0048*/ 	.byte	0x04, 0x17
        /*004a*/ 	.short	(.L_43 - .L_42)
.L_42:
        /*004c*/ 	.word	0x00000000
        /*0050*/ 	.short	0x0002
        /*0052*/ 	.short	0x0010
        /*0054*/ 	.byte	0x00, 0xf5, 0x21, 0x00


	//----- nvinfo : EIATTR_KPARAM_INFO
	.align		4
.L_43:
        /*0058*/ 	.byte	0x04, 0x17
        /*005a*/ 	.short	(.L_45 - .L_44)
.L_44:
        /*005c*/ 	.word	0x00000000
        /*0060*/ 	.short	0x0001
        /*0062*/ 	.short	0x0008
        /*0064*/ 	.byte	0x00, 0xf5, 0x21, 0x00


	//----- nvinfo : EIATTR_KPARAM_INFO
	.align		4
.L_45:
        /*0068*/ 	.byte	0x04, 0x17
        /*006a*/ 	.short	(.L_47 - .L_46)
.L_46:
        /*006c*/ 	.word	0x00000000
        /*0070*/ 	.short	0x0000
        /*0072*/ 	.short	0x0000
        /*0074*/ 	.byte	0x00, 0xf5, 0x21, 0x00


	//----- nvinfo : EIATTR_SPARSE_MMA_MASK
	.align		4
.L_47:
        /*0078*/ 	.byte	0x03, 0x50
        /*007a*/ 	.short	0x0000


	//----- nvinfo : EIATTR_MAXREG_COUNT
	.align		4
        /*007c*/ 	.byte	0x03, 0x1b
        /*007e*/ 	.short	0x00ff


	//----- nvinfo : EIATTR_MERCURY_ISA_VERSION
	.align		4
        /*0080*/ 	.byte	0x03, 0x5f
        /*0082*/ 	.short	0x0101


	//----- nvinfo : EIATTR_VRC_CTA_INIT_COUNT
	.align		4
        /*0084*/ 	.byte	0x02, 0x4a
	.zero		1
	.zero		1


	//----- nvinfo : EIATTR_EXIT_INSTR_OFFSETS
	.align		4
        /*0088*/ 	.byte	0x04, 0x1c
        /*008a*/ 	.short	(.L_49 - .L_48)


	//   ....[0]....
.L_48:
        /*008c*/ 	.word	0x000000c0


	//   ....[1]....
        /*0090*/ 	.word	0x00000b40


	//----- nvinfo : EIATTR_CBANK_PARAM_SIZE
	.align		4
.L_49:
        /*0094*/ 	.byte	0x03, 0x19
        /*0096*/ 	.short	0x002c


	//----- nvinfo : EIATTR_PARAM_CBANK
	.align		4
        /*0098*/ 	.byte	0x04, 0x0a
        /*009a*/ 	.short	(.L_51 - .L_50)
	.align		4
.L_50:
        /*009c*/ 	.word	index@(.nv.constant0._Z10svd_kernelPfS_S_S_iii)
        /*00a0*/ 	.short	0x0380
        /*00a2*/ 	.short	0x002c


	//----- nvinfo : EIATTR_SW_WAR
	.align		4
.L_51:
        /*00a4*/ 	.byte	0x04, 0x36
        /*00a6*/ 	.short	(.L_53 - .L_52)
.L_52:
        /*00a8*/ 	.word	0x00000008
.L_53:


//--------------------- .nv.callgraph             --------------------------
	.section	.nv.callgraph,"",@"SHT_CUDA_CALLGRAPH"
	.align	4
	.sectionentsize	8
	.align		4
        /*0000*/ 	.word	0x00000000
	.align		4
        /*0004*/ 	.word	0xffffffff
	.align		4
        /*0008*/ 	.word	0x00000000
	.align		4
        /*000c*/ 	.word	0xfffffffe
	.align		4
        /*0010*/ 	.word	0x00000000
	.align		4
        /*0014*/ 	.word	0xfffffffd
	.align		4
        /*0018*/ 	.word	0x00000000
	.align		4
        /*001c*/ 	.word	0xfffffffc


//--------------------- .text._Z13matmul_kernelPfS_S_iii --------------------------
	.section	.text._Z13matmul_kernelPfS_S_iii,"ax",@progbits
	.align	128
        .global         _Z13matmul_kernelPfS_S_iii
        .type           _Z13matmul_kernelPfS_S_iii,@function
        .size           _Z13matmul_kernelPfS_S_iii,(.L_x_11 - _Z13matmul_kernelPfS_S_iii)
        .other          _Z13matmul_kernelPfS_S_iii,@"STO_CUDA_ENTRY STV_DEFAULT"
_Z13matmul_kernelPfS_S_iii:
.text._Z13matmul_kernelPfS_S_iii:
[----:B------:R-:W-:Y:S01]  /*0000*/  LDC R1, c[0x0][0x37c] ;  /* 0x0000df00ff017b82 */ /* 0x000fe20000000800 */
[----:B------:R-:W0:Y:S07]  /*0010*/  S2R R5, SR_TID.X ;  /* 0x0000000000057919 */ /* 0x000e2e0000002100 */
[----:B------:R-:W1:Y:S01]  /*0020*/  LDC R19, c[0x0][0x364] ;  /* 0x0000d900ff137b82 */ /* 0x000e620000000800 */
[----:B------:R-:W1:Y:S07]  /*0030*/  S2R R4, SR_TID.Y ;  /* 0x0000000000047919 */ /* 0x000e6e0000002200 */
[----:B------:R-:W0:Y:S08]  /*0040*/  S2UR UR5, SR_CTAID.X ;  /* 0x00000000000579c3 */ /* 0x000e300000002500 */
[----:B------:R-:W0:Y:S08]  /*0050*/  LDC R0, c[0x0][0x360] ;  /* 0x0000d800ff007b82 */ /* 0x000e300000000800 */
[----:B------:R-:W1:Y:S08]  /*0060*/  S2UR UR4, SR_CTAID.Y ;  /* 0x00000000000479c3 */ /* 0x000e700000002600 */
[----:B------:R-:W2:Y:S01]  /*0070*/  LDC.64 R2, c[0x0][0x398] ;  /* 0x0000e600ff027b82 */ /* 0x000ea20000000a00 */
[----:B0-----:R-:W-:-:S02]  /*0080*/  IMAD R0, R0, UR5, R5 ;  /* 0x0000000500007c24 */ /* 0x001fc4000f8e0205 */
[----:B-1----:R-:W-:-:S03]  /*0090*/  IMAD R19, R19, UR4, R4 ;  /* 0x0000000413137c24 */ /* 0x002fc6000f8e0204 */
[----:B--2---:R-:W-:-:S04]  /*00a0*/  ISETP.GE.AND P0, PT, R0, R3, PT ;  /* 0x000000030000720c */ /* 0x004fc80003f06270 */
[----:B------:R-:W-:-:S13]  /*00b0*/  ISETP.GE.OR P0, PT, R19, R2, P0 ;  /* 0x000000021300720c */ /* 0x000fda0000706670 */
[----:B------:R-:W-:Y:S05]  /*00c0*/  @P0 EXIT ;  /* 0x000000000000094d */ /* 0x000fea0003800000 */
[----:B------:R-:W0:Y:S01]  /*00d0*/  LDC R2, c[0x0][0x3a0] ;  /* 0x0000e800ff027b82 */ /* 0x000e220000000800 */
[----:B------:R-:W1:Y:S01]  /*00e0*/  LDCU.64 UR4, c[0x0][0x358] ;  /* 0x00006b00ff0477ac */ /* 0x000e620008000a00 */
[----:B------:R-:W-:Y:S01]  /*00f0*/  HFMA2 R24, -RZ, RZ, 0, 0 ;  /* 0x00000000ff187431 */ /* 0x000fe200000001ff */
[----:B0-----:R-:W-:-:S13]  /*0100*/  ISETP.GE.AND P0, PT, R2, 0x1, PT ;  /* 0x000000010200780c */ /* 0x001fda0003f06270 */
[----:B-1----:R-:W-:Y:S05]  /*0110*/  @!P0 BRA `(.L_x_0) ;  /* 0x0000000400e08947 */ /* 0x002fea0003800000 */
[C---:B------:R-:W-:Y:S01]  /*0120*/  ISETP.GE.U32.AND P1, PT, R2.reuse, 0x8, PT ;  /* 0x000000080200780c */ /* 0x040fe20003f26070 */
[----:B------:R-:W-:Y:S01]  /*0130*/  IMAD R20, R19, R2, RZ ;  /* 0x0000000213147224 */ /* 0x000fe200078e02ff */
[----:B------:R-:W-:Y:S02]  /*0140*/  LOP3.LUT R27, R2, 0x7, RZ, 0xc0, !PT ;  /* 0x00000007021b7812 */ /* 0x000fe400078ec0ff */
[----:B------:R-:W-:Y:S02]  /*0150*/  MOV R24, RZ ;  /* 0x000000ff00187202 */ /* 0x000fe40000000f00 */
[----:B------:R-:W-:Y:S02]  /*0160*/  ISETP.NE.AND P0, PT, R27, RZ, PT ;  /* 0x000000ff1b00720c */ /* 0x000fe40003f05270 */
[----:B------:R-:W-:-:S05]  /*0170*/  MOV R21, RZ ;  /* 0x000000ff00157202 */ /* 0x000fca0000000f00 */
[----:B------:R-:W-:Y:S06]  /*0180*/  @!P1 BRA `(.L_x_1) ;  /* 0x0000000000c49947 */ /* 0x000fec0003800000 */
[----:B------:R-:W0:Y:S01]  /*0190*/  LDC.64 R4, c[0x0][0x380] ;  /* 0x0000e000ff047b82 */ /* 0x000e220000000a00 */
[----:B------:R-:W-:Y:S02]  /*01a0*/  LOP3.LUT R21, R2, 0x7ffffff8, RZ, 0xc0, !PT ;  /* 0x7ffffff802157812 */ /* 0x000fe400078ec0ff */
[----:B------:R-:W-:Y:S02]  /*01b0*/  MOV R24, RZ ;  /* 0x000000ff00187202 */ /* 0x000fe40000000f00 */
[----:B------:R-:W-:Y:S02]  /*01c0*/  MOV R18, R0 ;  /* 0x0000000000127202 */ /* 0x000fe40000000f00 */
[----:B------:R-:W-:Y:S01]  /*01d0*/  IADD3 R22, PT, PT, -R21, RZ, RZ ;  /* 0x000000ff15167210 */ /* 0x000fe20007ffe1ff */
[----:B0-----:R-:W-:-:S03]  /*01e0*/  IMAD.WIDE.U32 R4, R20, 0x4, R4 ;  /* 0x0000000414047825 */ /* 0x001fc600078e0004 */
[----:B------:R-:W-:-:S04]  /*01f0*/  IADD3 R6, P1, PT, R4, 0x10, RZ ;  /* 0x0000001004067810 */ /* 0x000fc80007f3e0ff */
[----:B------:R-:W-:-:S09]  /*0200*/  IADD3.X R7, PT, PT, RZ, R5, RZ, P1, !PT ;  /* 0x00000005ff077210 */ /* 0x000fd20000ffe4ff */
.L_x_2:
[----:B------:R-:W0:Y:S01]  /*0210*/  LDC.64 R16, c[0x0][0x388] ;  /* 0x0000e200ff107b82 */ /* 0x000e220000000a00 */
[----:B------:R-:W-:Y:S02]  /*0220*/  MOV R4, R6 ;  /* 0x0000000600047202 */ /* 0x000fe40000000f00 */
[----:B------:R-:W-:-:S05]  /*0230*/  MOV R5, R7 ;  /* 0x0000000700057202 */ /* 0x000fca0000000f00 */
[----:B------:R-:W2:Y:S04]  /*0240*/  LDG.E R25, desc[UR4][R4.64+-0x10] ;  /* 0xfffff00404197981 */ /* 0x000ea8000c1e1900 */
[----:B------:R-:W3:Y:S04]  /*0250*/  LDG.E R23, desc[UR4][R4.64+-0xc] ;  /* 0xfffff40404177981 */ /* 0x000ee8000c1e1900 */
[----:B------:R-:W4:Y:S04]  /*0260*/  LDG.E R29, desc[UR4][R4.64+-0x8] ;  /* 0xfffff804041d7981 */ /* 0x000f28000c1e1900 */
[----:B------:R-:W5:Y:S01]  /*0270*/  LDG.E R28, desc[UR4][R4.64+-0x4] ;  /* 0xfffffc04041c7981 */ /* 0x000f62000c1e1900 */
[----:B0-----:R-:W-:-:S05]  /*0280*/  IMAD.WIDE R16, R18, 0x4, R16 ;  /* 0x0000000412107825 */ /* 0x001fca00078e0210 */
[----:B------:R0:W2:Y:S01]  /*0290*/  LDG.E R26, desc[UR4][R16.64] ;  /* 0x00000004101a7981 */ /* 0x0000a2000c1e1900 */
[----:B------:R-:W-:-:S04]  /*02a0*/  IMAD.WIDE R14, R3, 0x4, R16 ;  /* 0x00000004030e7825 */ /* 0x000fc800078e0210 */
[C---:B------:R-:W-:Y:S02]  /*02b0*/  IMAD.WIDE R6, R3.reuse, 0x4, R14 ;  /* 0x0000000403067825 */ /* 0x040fe400078e020e */
[----:B------:R-:W3:Y:S02]  /*02c0*/  LDG.E R14, desc[UR4][R14.64] ;  /* 0x000000040e0e7981 */ /* 0x000ee4000c1e1900 */
[C---:B------:R-:W-:Y:S02]  /*02d0*/  IMAD.WIDE R10, R3.reuse, 0x4, R6 ;  /* 0x00000004030a7825 */ /* 0x040fe400078e0206 */
[----:B------:R-:W4:Y:S02]  /*02e0*/  LDG.E R6, desc[UR4][R6.64] ;  /* 0x0000000406067981 */ /* 0x000f24000c1e1900 */
[C---:B------:R-:W-:Y:S02]  /*02f0*/  IMAD.WIDE R8, R3.reuse, 0x4, R10 ;  /* 0x0000000403087825 */ /* 0x040fe400078e020a */
[----:B------:R-:W5:Y:S02]  /*0300*/  LDG.E R10, desc[UR4][R10.64] ;  /* 0x000000040a0a7981 */ /* 0x000f64000c1e1900 */
[----:B------:R-:W-:-:S02]  /*0310*/  IMAD.WIDE R12, R3, 0x4, R8 ;  /* 0x00000004030c7825 */ /* 0x000fc400078e0208 */
[----:B------:R-:W5:Y:S04]  /*0320*/  LDG.E R7, desc[UR4][R4.64] ;  /* 0x0000000404077981 */ /* 0x000f68000c1e1900 */
[----:B------:R-:W5:Y:S01]  /*0330*/  LDG.E R8, desc[UR4][R8.64] ;  /* 0x0000000408087981 */ /* 0x000f62000c1e1900 */
[----:B0-----:R-:W-:-:S03]  /*0340*/  IMAD.WIDE R16, R3, 0x4, R12 ;  /* 0x0000000403107825 */ /* 0x001fc600078e020c */
[----:B------:R-:W5:Y:S04]  /*0350*/  LDG.E R12, desc[UR4][R12.64] ;  /* 0x000000040c0c7981 */ /* 0x000f68000c1e1900 */
[----:B------:R-:W5:Y:S04]  /*0360*/  LDG.E R15, desc[UR4][R16.64] ;  /* 0x00000004100f7981 */ /* 0x000f68000c1e1900 */
[----:B------:R-:W5:Y:S04]  /*0370*/  LDG.E R9, desc[UR4][R4.64+0x4] ;  /* 0x0000040404097981 */ /* 0x000f68000c1e1900 */
[----:B------:R-:W5:Y:S01]  /*0380*/  LDG.E R11, desc[UR4][R4.64+0xc] ;  /* 0x00000c04040b7981 */ /* 0x000f62000c1e1900 */
[----:B--2---:R-:W-:Y:S01]  /*0390*/  FFMA R26, R25, R26, R24 ;  /* 0x0000001a191a7223 */ /* 0x004fe20000000018 */
[----:B------:R-:W-:-:S02]  /*03a0*/  IMAD.WIDE R24, R3, 0x4, R16 ;  /* 0x0000000403187825 */ /* 0x000fc400078e0210 */
[----:B------:R-:W2:Y:S04]  /*03b0*/  LDG.E R16, desc[UR4][R4.64+0x8] ;  /* 0x0000080404107981 */ /* 0x000ea8000c1e1900 */
[----:B------:R-:W2:Y:S01]  /*03c0*/  LDG.E R24, desc[UR4][R24.64] ;  /* 0x0000000418187981 */ /* 0x000ea2000c1e1900 */
[----:B---3--:R-:W-:Y:S01]  /*03d0*/  FFMA R14, R23, R14, R26 ;  /* 0x0000000e170e7223 */ /* 0x008fe2000000001a */
[----:B------:R-:W-:-:S03]  /*03e0*/  IADD3 R22, PT, PT, R22, 0x8, RZ ;  /* 0x0000000816167810 */ /* 0x000fc60007ffe0ff */
[----:B----4-:R-:W-:Y:S01]  /*03f0*/  FFMA R29, R29, R6, R14 ;  /* 0x000000061d1d7223 */ /* 0x010fe2000000000e */
[----:B------:R-:W-:-:S03]  /*0400*/  ISETP.NE.AND P1, PT, R22, RZ, PT ;  /* 0x000000ff1600720c */ /* 0x000fc60003f25270 */
[----:B-----5:R-:W-:Y:S01]  /*0410*/  FFMA R10, R28, R10, R29 ;  /* 0x0000000a1c0a7223 */ /* 0x020fe2000000001d */
[----:B------:R-:W-:-:S03]  /*0420*/  IADD3 R6, P2, PT, R4, 0x20, RZ ;  /* 0x0000002004067810 */ /* 0x000fc60007f5e0ff */
[----:B------:R-:W-:Y:S01]  /*0430*/  FFMA R8, R7, R8, R10 ;  /* 0x0000000807087223 */ /* 0x000fe2000000000a */
[----:B------:R-:W-:Y:S02]  /*0440*/  IADD3.X R7, PT, PT, RZ, R5, RZ, P2, !PT ;  /* 0x00000005ff077210 */ /* 0x000fe400017fe4ff */
[----:B------:R-:W-:Y:S01]  /*0450*/  LEA R18, R3, R18, 0x3 ;  /* 0x0000001203127211 */ /* 0x000fe200078e18ff */
[----:B------:R-:W-:-:S04]  /*0460*/  FFMA R9, R9, R12, R8 ;  /* 0x0000000c09097223 */ /* 0x000fc80000000008 */
[----:B--2---:R-:W-:-:S04]  /*0470*/  FFMA R16, R16, R15, R9 ;  /* 0x0000000f10107223 */ /* 0x004fc80000000009 */
[----:B------:R-:W-:Y:S01]  /*0480*/  FFMA R24, R11, R24, R16 ;  /* 0x000000180b187223 */ /* 0x000fe20000000010 */
[----:B------:R-:W-:Y:S06]  /*0490*/  @P1 BRA `(.L_x_2) ;  /* 0xfffffffc005c1947 */ /* 0x000fec000383ffff */
.L_x_1:
[----:B------:R-:W-:Y:S05]  /*04a0*/  @!P0 BRA `(.L_x_0) ;  /* 0x0000000000fc8947 */ /* 0x000fea0003800000 */
[----:B------:R-:W-:Y:S02]  /*04b0*/  ISETP.GE.U32.AND P1, PT, R27, 0x4, PT ;  /* 0x000000041b00780c */ /* 0x000fe40003f26070 */
[----:B------:R-:W-:-:S04]  /*04c0*/  LOP3.LUT R16, R2, 0x3, RZ, 0xc0, !PT ;  /* 0x0000000302107812 */ /* 0x000fc800078ec0ff */
[----:B------:R-:W-:-:S07]  /*04d0*/  ISETP.NE.AND P0, PT, R16, RZ, PT ;  /* 0x000000ff1000720c */ /* 0x000fce0003f05270 */
[----:B------:R-:W-:Y:S06]  /*04e0*/  @!P1 BRA `(.L_x_3) ;  /* 0x00000000006c9947 */ /* 0x000fec0003800000 */
[----:B------:R-:W0:Y:S01]  /*04f0*/  LDC.64 R6, c[0x0][0x388] ;  /* 0x0000e200ff067b82 */ /* 0x000e220000000a00 */
[----:B------:R-:W1:Y:S01]  /*0500*/  LDCU.64 UR6, c[0x0][0x380] ;  /* 0x00007000ff0677ac */ /* 0x000e620008000a00 */
[----:B------:R-:W-:Y:S01]  /*0510*/  IMAD R9, R21, R3, R0 ;  /* 0x0000000315097224 */ /* 0x000fe200078e0200 */
[CC--:B------:R-:W-:Y:S02]  /*0520*/  IADD3 R5, PT, PT, R20.reuse, R21.reuse, RZ ;  /* 0x0000001514057210 */ /* 0x0c0fe40007ffe0ff */
[----:B------:R-:W-:-:S03]  /*0530*/  IADD3 R10, P1, PT, R20, R21, RZ ;  /* 0x00000015140a7210 */ /* 0x000fc60007f3e0ff */
[----:B------:R-:W2:Y:S01]  /*0540*/  LDC.64 R14, c[0x0][0x380] ;  /* 0x0000e000ff0e7b82 */ /* 0x000ea20000000a00 */
[----:B0-----:R-:W-:-:S04]  /*0550*/  IMAD.WIDE R6, R9, 0x4, R6 ;  /* 0x0000000409067825 */ /* 0x001fc800078e0206 */
[----:B------:R-:W-:Y:S02]  /*0560*/  IMAD.WIDE R8, R3, 0x4, R6 ;  /* 0x0000000403087825 */ /* 0x000fe400078e0206 */
[----:B------:R-:W3:Y:S02]  /*0570*/  LDG.E R6, desc[UR4][R6.64] ;  /* 0x0000000406067981 */ /* 0x000ee4000c1e1900 */
[----:B--2---:R-:W-:Y:S01]  /*0580*/  IMAD.WIDE.U32 R14, R5, 0x4, R14 ;  /* 0x00000004050e7825 */ /* 0x004fe200078e000e */
[----:B------:R-:W-:Y:S02]  /*0590*/  IADD3.X R5, PT, PT, RZ, RZ, RZ, P1, !PT ;  /* 0x000000ffff057210 */ /* 0x000fe40000ffe4ff */
[----:B-1----:R-:W-:-:S03]  /*05a0*/  LEA R4, P1, R10, UR6, 0x2 ;  /* 0x000000060a047c11 */ /* 0x002fc6000f8210ff */
[----:B------:R-:W3:Y:S01]  /*05b0*/  LDG.E R15, desc[UR4][R14.64] ;  /* 0x000000040e0f7981 */ /* 0x000ee2000c1e1900 */
[----:B------:R-:W-:Y:S01]  /*05c0*/  LEA.HI.X R5, R10, UR7, R5, 0x2, P1 ;  /* 0x000000070a057c11 */ /* 0x000fe200088f1405 */
[C---:B------:R-:W-:Y:S02]  /*05d0*/  IMAD.WIDE R10, R3.reuse, 0x4, R8 ;  /* 0x00000004030a7825 */ /* 0x040fe400078e0208 */
[----:B------:R-:W2:Y:S04]  /*05e0*/  LDG.E R8, desc[UR4][R8.64] ;  /* 0x0000000408087981 */ /* 0x000ea8000c1e1900 */
[----:B------:R-:W2:Y:S01]  /*05f0*/  LDG.E R17, desc[UR4][R4.64+0x4] ;  /* 0x0000040404117981 */ /* 0x000ea2000c1e1900 */
[----:B------:R-:W-:-:S03]  /*0600*/  IMAD.WIDE R12, R3, 0x4, R10 ;  /* 0x00000004030c7825 */ /* 0x000fc600078e020a */
[----:B------:R-:W4:Y:S04]  /*0610*/  LDG.E R22, desc[UR4][R10.64] ;  /* 0x000000040a167981 */ /* 0x000f28000c1e1900 */
[----:B------:R-:W4:Y:S04]  /*0620*/  LDG.E R18, desc[UR4][R4.64+0x8] ;  /* 0x0000080404127981 */ /* 0x000f28000c1e1900 */
[----:B------:R-:W5:Y:S04]  /*0630*/  LDG.E R26, desc[UR4][R4.64+0xc] ;  /* 0x00000c04041a7981 */ /* 0x000f68000c1e1900 */
[----:B------:R-:W5:Y:S01]  /*0640*/  LDG.E R12, desc[UR4][R12.64] ;  /* 0x000000040c0c7981 */ /* 0x000f62000c1e1900 */
[----:B------:R-:W-:Y:S01]  /*0650*/  IADD3 R21, PT, PT, R21, 0x4, RZ ;  /* 0x0000000415157810 */ /* 0x000fe20007ffe0ff */
[----:B---3--:R-:W-:-:S04]  /*0660*/  FFMA R24, R15, R6, R24 ;  /* 0x000000060f187223 */ /* 0x008fc80000000018 */
[----:B--2---:R-:W-:-:S04]  /*0670*/  FFMA R17, R17, R8, R24 ;  /* 0x0000000811117223 */ /* 0x004fc80000000018 */
[----:B----4-:R-:W-:-:S04]  /*0680*/  FFMA R17, R18, R22, R17 ;  /* 0x0000001612117223 */ /* 0x010fc80000000011 */
[----:B-----5:R-:W-:-:S07]  /*0690*/  FFMA R24, R26, R12, R17 ;  /* 0x0000000c1a187223 */ /* 0x020fce0000000011 */
.L_x_3:
[----:B------:R-:W-:Y:S05]  /*06a0*/  @!P0 BRA `(.L_x_0) ;  /* 0x00000000007c8947 */ /* 0x000fea0003800000 */
[----:B------:R-:W-:Y:S01]  /*06b0*/  ISETP.NE.AND P1, PT, R16, 0x1, PT ;  /* 0x000000011000780c */ /* 0x000fe20003f25270 */
[----:B------:R-:W0:Y:S01]  /*06c0*/  LDC.64 R12, c[0x0][0x380] ;  /* 0x0000e000ff0c7b82 */ /* 0x000e220000000a00 */
[----:B------:R-:W-:-:S04]  /*06d0*/  LOP3.LUT R2, R2, 0x1, RZ, 0xc0, !PT ;  /* 0x0000000102027812 */ /* 0x000fc800078ec0ff */
[----:B------:R-:W-:-:S03]  /*06e0*/  ISETP.NE.U32.AND P0, PT, R2, 0x1, PT ;  /* 0x000000010200780c */ /* 0x000fc60003f05070 */
[----:B------:R-:W1:Y:S04]  /*06f0*/  LDC.64 R10, c[0x0][0x388] ;  /* 0x0000e200ff0a7b82 */ /* 0x000e680000000a00 */
[CC--:B------:R-:W-:Y:S02]  /*0700*/  @P1 IADD3 R15, PT, PT, R20.reuse, R21.reuse, RZ ;  /* 0x00000015140f1210 */ /* 0x0c0fe40007ffe0ff */
[----:B------:R-:W-:Y:S02]  /*0710*/  @P1 IADD3 R2, P2, PT, R20, R21, RZ ;  /* 0x0000001514021210 */ /* 0x000fe40007f5e0ff */
[----:B------:R-:W2:Y:S02]  /*0720*/  @P1 LDC.64 R4, c[0x0][0x380] ;  /* 0x0000e000ff041b82 */ /* 0x000ea40000000a00 */
[----:B------:R-:W-:-:S06]  /*0730*/  @P1 IADD3.X R14, PT, PT, RZ, RZ, RZ, P2, !PT ;  /* 0x000000ffff0e1210 */ /* 0x000fcc00017fe4ff */
[----:B------:R-:W3:Y:S01]  /*0740*/  LDC.64 R6, c[0x0][0x380] ;  /* 0x0000e000ff067b82 */ /* 0x000ee20000000a00 */
[----:B0-----:R-:W-:-:S04]  /*0750*/  @P1 IMAD.WIDE.U32 R12, R15, 0x4, R12 ;  /* 0x000000040f0c1825 */ /* 0x001fc800078e000c */
[C---:B------:R-:W-:Y:S01]  /*0760*/  @P1 IMAD R15, R21.reuse, R3, R0 ;  /* 0x00000003150f1224 */ /* 0x040fe200078e0200 */
[----:B------:R-:W-:Y:S01]  /*0770*/  @P1 IADD3 R21, PT, PT, R21, 0x2, RZ ;  /* 0x0000000215151810 */ /* 0x000fe20007ffe0ff */
[----:B------:R-:W4:Y:S01]  /*0780*/  @P1 LDG.E R13, desc[UR4][R12.64] ;  /* 0x000000040c0d1981 */ /* 0x000f22000c1e1900 */
[----:B------:R-:W0:Y:S01]  /*0790*/  LDC.64 R8, c[0x0][0x388] ;  /* 0x0000e200ff087b82 */ /* 0x000e220000000a00 */
[----:B-1----:R-:W-:Y:S01]  /*07a0*/  @P1 IMAD.WIDE R10, R15, 0x4, R10 ;  /* 0x000000040f0a1825 */ /* 0x002fe200078e020a */
[----:B------:R-:W-:Y:S02]  /*07b0*/  @!P0 IADD3 R17, PT, PT, R20, R21, RZ ;  /* 0x0000001514118210 */ /* 0x000fe40007ffe0ff */
[----:B--2---:R-:W-:Y:S01]  /*07c0*/  @P1 LEA R4, P2, R2, R4, 0x2 ;  /* 0x0000000402041211 */ /* 0x004fe200078410ff */
[----:B------:R-:W-:-:S03]  /*07d0*/  @!P0 IMAD R21, R21, R3, R0 ;  /* 0x0000000315158224 */ /* 0x000fc600078e0200 */
[----:B------:R-:W-:Y:S01]  /*07e0*/  @P1 LEA.HI.X R5, R2, R5, R14, 0x2, P2 ;  /* 0x0000000502051211 */ /* 0x000fe200010f140e */
[----:B------:R-:W-:Y:S01]  /*07f0*/  @P1 IMAD.WIDE R14, R3, 0x4, R10 ;  /* 0x00000004030e1825 */ /* 0x000fe200078e020a */
[----:B------:R-:W4:Y:S03]  /*0800*/  @P1 LDG.E R2, desc[UR4][R10.64] ;  /* 0x000000040a021981 */ /* 0x000f26000c1e1900 */
[----:B---3--:R-:W-:Y:S01]  /*0810*/  @!P0 IMAD.WIDE.U32 R6, R17, 0x4, R6 ;  /* 0x0000000411068825 */ /* 0x008fe200078e0006 */
[----:B------:R-:W2:Y:S04]  /*0820*/  @P1 LDG.E R5, desc[UR4][R4.64+0x4] ;  /* 0x0000040404051981 */ /* 0x000ea8000c1e1900 */
[----:B------:R-:W2:Y:S01]  /*0830*/  @P1 LDG.E R14, desc[UR4][R14.64] ;  /* 0x000000040e0e1981 */ /* 0x000ea2000c1e1900 */
[----:B0-----:R-:W-:-:S03]  /*0840*/  @!P0 IMAD.WIDE R8, R21, 0x4, R8 ;  /* 0x0000000415088825 */ /* 0x001fc600078e0208 */
[----:B------:R-:W3:Y:S04]  /*0850*/  @!P0 LDG.E R7, desc[UR4][R6.64] ;  /* 0x0000000406078981 */ /* 0x000ee8000c1e1900 */
[----:B------:R-:W3:Y:S01]  /*0860*/  @!P0 LDG.E R8, desc[UR4][R8.64] ;  /* 0x0000000408088981 */ /* 0x000ee2000c1e1900 */
[----:B----4-:R-:W-:-:S04]  /*0870*/  @P1 FFMA R2, R13, R2, R24 ;  /* 0x000000020d021223 */ /* 0x010fc80000000018 */
[----:B--2---:R-:W-:-:S04]  /*0880*/  @P1 FFMA R24, R5, R14, R2 ;  /* 0x0000000e05181223 */ /* 0x004fc80000000002 */
[----:B---3--:R-:W-:-:S07]  /*0890*/  @!P0 FFMA R24, R7, R8, R24 ;  /* 0x0000000807188223 */ /* 0x008fce0000000018 */
.L_x_0:
[----:B------:R-:W0:Y:S01]  /*08a0*/  LDC.64 R4, c[0x0][0x390] ;  /* 0x0000e400ff047b82 */ /* 0x000e220000000a00 */
[----:B------:R-:W-:-:S04]  /*08b0*/  IMAD R3, R19, R3, R0 ;  /* 0x0000000313037224 */ /* 0x000fc800078e0200 */
[----:B0-----:R-:W-:-:S05]  /*08c0*/  IMAD.WIDE R2, R3, 0x4, R4 ;  /* 0x0000000403027825 */ /* 0x001fca00078e0204 */
[----:B------:R-:W-:Y:S01]  /*08d0*/  STG.E desc[UR4][R2.64], R24 ;  /* 0x0000001802007986 */ /* 0x000fe2000c101904 */
[----:B------:R-:W-:Y:S05]  /*08e0*/  EXIT ;  /* 0x000000000000794d */ /* 0x000fea0003800000 */
.L_x_4:
[----:B------:R-:W-:-:S00]  /*08f0*/  BRA `(.L_x_4) ;  /* 0xfffffffc00fc7947 */ /* 0x000fc0000383ffff */
[----:B------:R-:W-:-:S00]  /*0900*/  NOP ;  /* 0x0000000000007918 */ /* 0x000fc00000000000 */
[----:B------:R-:W-:-:S00]  /*0910*/  NOP ;  /* 0x0000000000007918 */ /* 0x000fc00000000000 */
[----:B------:R-:W-:-:S00]  /*0920*/  NOP ;  /* 0x0000000000007918 */ /* 0x000fc00000000000 */
[----:B------:R-:W-:-:S00]  /*0930*/  NOP ;  /* 0x0000000000007918 */ /* 0x000fc00000000000 */
[----:B------:R-:W-:-:S00]  /*0940*/  NOP ;  /* 0x0000000000007918 */ /* 0x000fc00000000000 */
[----:B------:R-:W-:-:S00]  /*0950*/  NOP ;  /* 0x0000000000007918 */ /* 0x000fc00000000000 */
[----:B------:R-:W-:-:S00]  /*0960*/  NOP ;  /* 0x0000000000007918 */ /* 0x000fc00000000000 */
[----:B------:R-:W-:-:S00]  /*0970*/  NOP ;  /* 0x0000000000007918 */ /* 0x000fc00000000000 */
.L_x_11:


//--------------------- .text._Z10svd_kernelPfS_S_S_iii --------------------------
	.section	.text._Z10svd_kernelPfS_S_S_iii,"ax",@progbits
	.align	128
        .global         _Z10svd_kernelPfS_S_S_iii
        .type           _Z10svd_kernelPfS_S_S_iii,@function
        .size           _Z10svd_kernelPfS_S_S_iii,(.L_x_12 - _Z10svd_kernelPfS_S_S_iii)
        .other          _Z10svd_kernelPfS_S_S_iii,@"STO_CUDA_ENTRY STV_DEFAULT"
_Z10svd_kernelPfS_S_S_iii:
.text._Z10svd_kernelPfS_S_S_iii:
[----:B------:R-:W-:Y:S01]  /*0000*/  LDC R1, c[0x0][0x37c] ;  /* 0x0000df00ff017b82 */ /* 0x000fe20000000800 */
[----:B------:R-:W0:Y:S07]  /*0010*/  S2R R3, SR_TID.X ;  /* 0x0000000000037919 */ /* 0x000e2e0000002100 */
[----:B------:R-:W1:Y:S01]  /*0020*/  LDC R9, c[0x0][0x364] ;  /* 0x0000d900ff097b82 */ /* 0x000e620000000800 */
[----:B------:R-:W2:Y:S01]  /*0030*/  LDCU.64 UR14, c[0x0][0x3a0] ;  /* 0x00007400ff0e77ac */ /* 0x000ea20008000a00 */
[----:B------:R-:W1:Y:S06]  /*0040*/  S2R R2, SR_TID.Y ;  /* 0x0000000000027919 */ /* 0x000e6c0000002200 */
[----:B------:R-:W0:Y:S08]  /*0050*/  S2UR UR5, SR_CTAID.X ;  /* 0x00000000000579c3 */ /* 0x000e300000002500 */
[----:B------:R-:W0:Y:S08]  /*0060*/  LDC R0, c[0x0][0x360] ;  /* 0x0000d800ff007b82 */ /* 0x000e300000000800 */
[----:B------:R-:W1:Y:S01]  /*0070*/  S2UR UR4, SR_CTAID.Y ;  /* 0x00000000000479c3 */ /* 0x000e620000002600 */
[----:B0-----:R-:W-:-:S05]  /*0080*/  IMAD R0, R0, UR5, R3 ;  /* 0x0000000500007c24 */ /* 0x001fca000f8e0203 */
[----:B--2---:R-:W-:Y:S01]  /*0090*/  ISETP.GE.AND P0, PT, R0, UR15, PT ;  /* 0x0000000f00007c0c */ /* 0x004fe2000bf06270 */
[----:B-1----:R-:W-:-:S05]  /*00a0*/  IMAD R9, R9, UR4, R2 ;  /* 0x0000000409097c24 */ /* 0x002fca000f8e0202 */
[----:B------:R-:W-:-:S13]  /*00b0*/  ISETP.GE.OR P0, PT, R9, UR14, P0 ;  /* 0x0000000e09007c0c */ /* 0x000fda0008706670 */
[----:B------:R-:W-:Y:S05]  /*00c0*/  @P0 EXIT ;  /* 0x000000000000094d */ /* 0x000fea0003800000 */
[----:B------:R-:W0:Y:S01]  /*00d0*/  LDCU UR8, c[0x0][0x3a8] ;  /* 0x00007500ff0877ac */ /* 0x000e220008000800 */
[----:B------:R-:W-:Y:S01]  /*00e0*/  HFMA2 R14, -RZ, RZ, 0, 0 ;  /* 0x00000000ff0e7431 */ /* 0x000fe200000001ff */
[----:B------:R-:W1:Y:S01]  /*00f0*/  LDCU.64 UR12, c[0x0][0x358] ;  /* 0x00006b00ff0c77ac */ /* 0x000e620008000a00 */
[----:B0-----:R-:W-:-:S09]  /*0100*/  UISETP.GE.AND UP0, UPT, UR8, 0x1, UPT ;  /* 0x000000010800788c */ /* 0x001fd2000bf06270 */
[----:B-1----:R-:W-:Y:S05]  /*0110*/  BRA.U !UP0, `(.L_x_5) ;  /* 0x0000000908787547 */ /* 0x002fea000b800000 */
[----:B------:R-:W-:Y:S02]  /*0120*/  UISETP.GE.U32.AND UP1, UPT, UR8, 0x8, UPT ;  /* 0x000000080800788c */ /* 0x000fe4000bf26070 */
[----:B------:R-:W-:Y:S01]  /*0130*/  IMAD R10, R9, UR8, RZ ;  /* 0x00000008090a7c24 */ /* 0x000fe2000f8e02ff */
[----:B------:R-:W-:Y:S02]  /*0140*/  ULOP3.LUT UR9, UR8, 0x7, URZ, 0xc0, !UPT ;  /* 0x0000000708097892 */ /* 0x000fe4000f8ec0ff */
[----:B------:R-:W-:Y:S01]  /*0150*/  IMAD R11, R0, UR8, RZ ;  /* 0x00000008000b7c24 */ /* 0x000fe2000f8e02ff */
[----:B------:R-:W-:Y:S02]  /*0160*/  MOV R14, RZ ;  /* 0x000000ff000e7202 */ /* 0x000fe40000000f00 */
[----:B------:R-:W-:Y:S01]  /*0170*/  MOV R13, RZ ;  /* 0x000000ff000d7202 */ /* 0x000fe20000000f00 */
[----:B------:R-:W-:Y:S01]  /*0180*/  UISETP.NE.AND UP0, UPT, UR9, URZ, UPT ;  /* 0x000000ff0900728c */ /* 0x000fe2000bf05270 */
[----:B------:R-:W-:Y:S10]  /*0190*/  BRA.U !UP1, `(.L_x_6) ;  /* 0x0000000509107547 */ /* 0x000ff4000b800000 */
[----:B------:R-:W0:Y:S01]  /*01a0*/  LDC.64 R2, c[0x0][0x380] ;  /* 0x0000e000ff027b82 */ /* 0x000e220000000a00 */
[----:B------:R-:W1:Y:S01]  /*01b0*/  LDCU.64 UR4, c[0x0][0x388] ;  /* 0x00007100ff0477ac */ /* 0x000e620008000a00 */
[----:B------:R-:W-:Y:S02]  /*01c0*/  MOV R14, RZ ;  /* 0x000000ff000e7202 */ /* 0x000fe40000000f00 */
[----:B------:R-:W-:Y:S01]  /*01d0*/  MOV R8, R11 ;  /* 0x0000000b00087202 */ /* 0x000fe20000000f00 */
[----:B------:R-:W2:Y:S01]  /*01e0*/  LDCU.64 UR6, c[0x0][0x390] ;  /* 0x00007200ff0677ac */ /* 0x000ea20008000a00 */
[----:B------:R-:W-:-:S04]  /*01f0*/  ULOP3.LUT UR10, UR8, 0x7ffffff8, URZ, 0xc0, !UPT ;  /* 0x7ffffff8080a7892 */ /* 0x000fc8000f8ec0ff */
[----:B------:R-:W-:Y:S02]  /*0200*/  UIADD3 UR11, UPT, UPT, -UR10, URZ, URZ ;  /* 0x000000ff0a0b7290 */ /* 0x000fe4000fffe1ff */
[----:B------:R-:W-:Y:S01]  /*0210*/  MOV R13, UR10 ;  /* 0x0000000a000d7c02 */ /* 0x000fe20008000f00 */
[----:B-1----:R-:W-:-:S04]  /*0220*/  UIADD3 UR4, UP2, UPT, UR4, 0x10, URZ ;  /* 0x0000001004047890 */ /* 0x002fc8000ff5e0ff */
[----:B------:R-:W-:Y:S01]  /*0230*/  UIADD3.X UR5, UPT, UPT, URZ, UR5, URZ, UP2, !UPT ;  /* 0x00000005ff057290 */ /* 0x000fe200097fe4ff */
[----:B0-----:R-:W-:Y:S01]  /*0240*/  IMAD.WIDE.U32 R2, R10, 0x4, R2 ;  /* 0x000000040a027825 */ /* 0x001fe200078e0002 */
[----:B--2---:R-:W-:Y:S01]  /*0250*/  UIADD3 UR6, UP1, UPT, UR6, 0x10, URZ ;  /* 0x0000001006067890 */ /* 0x004fe2000ff3e0ff */
[----:B------:R-:W-:Y:S02]  /*0260*/  MOV R4, UR4 ;  /* 0x0000000400047c02 */ /* 0x000fe40008000f00 */
[----:B------:R-:W-:Y:S01]  /*0270*/  IADD3 R2, P0, PT, R2, 0x10, RZ ;  /* 0x0000001002027810 */ /* 0x000fe20007f1e0ff */
[----:B------:R-:W-:Y:S01]  /*0280*/  UIADD3.X UR7, UPT, UPT, URZ, UR7, URZ, UP1, !UPT ;  /* 0x00000007ff077290 */ /* 0x000fe20008ffe4ff */
[----:B------:R-:W-:Y:S02]  /*0290*/  MOV R5, UR5 ;  /* 0x0000000500057c02 */ /* 0x000fe40008000f00 */
[----:B------:R-:W-:-:S09]  /*02a0*/  IADD3.X R3, PT, PT, RZ, R3, RZ, P0, !PT ;  /* 0x00000003ff037210 */ /* 0x000fd200007fe4ff */
.L_x_7:
[----:B------:R-:W-:Y:S01]  /*02b0*/  MOV R6, UR6 ;  /* 0x0000000600067c02 */ /* 0x000fe20008000f00 */
[----:B------:R-:W2:Y:S01]  /*02c0*/  LDG.E R12, desc[UR12][R2.64+-0x10] ;  /* 0xfffff00c020c7981 */ /* 0x000ea2000c1e1900 */
[----:B------:R-:W-:-:S03]  /*02d0*/  MOV R7, UR7 ;  /* 0x0000000700077c02 */ /* 0x000fc60008000f00 */
[----:B------:R-:W2:Y:S01]  /*02e0*/  LDG.E R15, desc[UR12][R4.64+-0x10] ;  /* 0xfffff00c040f7981 */ /* 0x000ea2000c1e1900 */
[----:B------:R-:W-:-:S03]  /*02f0*/  IMAD.WIDE R6, R8, 0x4, R6 ;  /* 0x0000000408067825 */ /* 0x000fc600078e0206 */
[----:B------:R-:W3:Y:S04]  /*0300*/  LDG.E R23, desc[UR12][R2.64+-0xc] ;  /* 0xfffff40c02177981 */ /* 0x000ee8000c1e1900 */
[----:B------:R-:W4:Y:S04]  /*0310*/  LDG.E R17, desc[UR12][R6.64+-0x10] ;  /* 0xfffff00c06117981 */ /* 0x000f28000c1e1900 */
[----:B------:R-:W3:Y:S04]  /*0320*/  LDG.E R24, desc[UR12][R4.64+-0xc] ;  /* 0xfffff40c04187981 */ /* 0x000ee8000c1e1900 */
[----:B------:R-:W5:Y:S04]  /*0330*/  LDG.E R21, desc[UR12][R2.64+-0x8] ;  /* 0xfffff80c02157981 */ /* 0x000f68000c1e1900 */
[----:B------:R-:W5:Y:S04]  /*0340*/  LDG.E R19, desc[UR12][R6.64+-0xc] ;  /* 0xfffff40c06137981 */ /* 0x000f68000c1e1900 */
[----:B------:R-:W5:Y:S04]  /*0350*/  LDG.E R20, desc[UR12][R4.64+-0x8] ;  /* 0xfffff80c04147981 */ /* 0x000f68000c1e1900 */
[----:B------:R-:W5:Y:S04]  /*0360*/  LDG.E R18, desc[UR12][R6.64+-0x8] ;  /* 0xfffff80c06127981 */ /* 0x000f68000c1e1900 */
[----:B------:R-:W5:Y:S04]  /*0370*/  LDG.E R25, desc[UR12][R2.64+0xc] ;  /* 0x00000c0c02197981 */ /* 0x000f68000c1e1900 */
[----:B------:R-:W5:Y:S04]  /*0380*/  LDG.E R26, desc[UR12][R4.64+0xc] ;  /* 0x00000c0c041a7981 */ /* 0x000f68000c1e1900 */
[----:B------:R-:W5:Y:S01]  /*0390*/  LDG.E R27, desc[UR12][R6.64+0xc] ;  /* 0x00000c0c061b7981 */ /* 0x000f62000c1e1900 */
[----:B--2---:R-:W-:-:S03]  /*03a0*/  FMUL R16, R12, R15 ;  /* 0x0000000f0c107220 */ /* 0x004fc60000400000 */
[----:B------:R-:W2:Y:S04]  /*03b0*/  LDG.E R15, desc[UR12][R2.64+-0x4] ;  /* 0xfffffc0c020f7981 */ /* 0x000ea8000c1e1900 */
[----:B------:R-:W2:Y:S01]  /*03c0*/  LDG.E R12, desc[UR12][R4.64+-0x4] ;  /* 0xfffffc0c040c7981 */ /* 0x000ea2000c1e1900 */
[----:B----4-:R-:W-:-:S03]  /*03d0*/  FFMA R22, R17, R16, R14 ;  /* 0x0000001011167223 */ /* 0x010fc6000000000e */
[----:B------:R-:W4:Y:S01]  /*03e0*/  LDG.E R17, desc[UR12][R2.64] ;  /* 0x0000000c02117981 */ /* 0x000f22000c1e1900 */
[----:B---3--:R-:W-:-:S03]  /*03f0*/  FMUL R23, R23, R24 ;  /* 0x0000001817177220 */ /* 0x008fc60000400000 */
[----:B------:R-:W3:Y:S04]  /*0400*/  LDG.E R16, desc[UR12][R6.64+-0x4] ;  /* 0xfffffc0c06107981 */ /* 0x000ee8000c1e1900 */
[----:B------:R-:W4:Y:S01]  /*0410*/  LDG.E R14, desc[UR12][R4.64] ;  /* 0x0000000c040e7981 */ /* 0x000f22000c1e1900 */
[----:B-----5:R-:W-:-:S03]  /*0420*/  FFMA R23, R19, R23, R22 ;  /* 0x0000001713177223 */ /* 0x020fc60000000016 */
[----:B------:R-:W5:Y:S01]  /*0430*/  LDG.E R19, desc[UR12][R2.64+0x4] ;  /* 0x0000040c02137981 */ /* 0x000f62000c1e1900 */
[----:B------:R-:W-:-:S03]  /*0440*/  FMUL R21, R21, R20 ;  /* 0x0000001415157220 */ /* 0x000fc60000400000 */
[----:B------:R-:W5:Y:S04]  /*0450*/  LDG.E R20, desc[UR12][R6.64] ;  /* 0x0000000c06147981 */ /* 0x000f68000c1e1900 */
[----:B------:R-:W5:Y:S01]  /*0460*/  LDG.E R22, desc[UR12][R4.64+0x4] ;  /* 0x0000040c04167981 */ /* 0x000f62000c1e1900 */
[----:B------:R-:W-:-:S03]  /*0470*/  FFMA R29, R18, R21, R23 ;  /* 0x00000015121d7223 */ /* 0x000fc60000000017 */
[----:B------:R0:W5:Y:S04]  /*0480*/  LDG.E R24, desc[UR12][R2.64+0x8] ;  /* 0x0000080c02187981 */ /* 0x000168000c1e1900 */
[----:B------:R-:W5:Y:S04]  /*0490*/  LDG.E R23, desc[UR12][R6.64+0x4] ;  /* 0x0000040c06177981 */ /* 0x000f68000c1e1900 */
[----:B------:R1:W5:Y:S04]  /*04a0*/  LDG.E R21, desc[UR12][R4.64+0x8] ;  /* 0x0000080c04157981 */ /* 0x000368000c1e1900 */
[----:B------:R-:W5:Y:S01]  /*04b0*/  LDG.E R18, desc[UR12][R6.64+0x8] ;  /* 0x0000080c06127981 */ /* 0x000f62000c1e1900 */
[----:B------:R-:W-:-:S04]  /*04c0*/  UIADD3 UR11, UPT, UPT, UR11, 0x8, URZ ;  /* 0x000000080b0b7890 */ /* 0x000fc8000fffe0ff */
[----:B------:R-:W-:Y:S01]  /*04d0*/  UISETP.NE.AND UP1, UPT, UR11, URZ, UPT ;  /* 0x000000ff0b00728c */ /* 0x000fe2000bf25270 */
[----:B0-----:R-:W-:Y:S01]  /*04e0*/  IADD3 R2, P0, PT, R2, 0x20, RZ ;  /* 0x0000002002027810 */ /* 0x001fe20007f1e0ff */
[----:B------:R-:W-:Y:S01]  /*04f0*/  FMUL R25, R25, R26 ;  /* 0x0000001a19197220 */ /* 0x000fe20000400000 */
[----:B-1----:R-:W-:Y:S02]  /*0500*/  IADD3 R4, P1, PT, R4, 0x20, RZ ;  /* 0x0000002004047810 */ /* 0x002fe40007f3e0ff */
[----:B------:R-:W-:Y:S02]  /*0510*/  IADD3.X R3, PT, PT, RZ, R3, RZ, P0, !PT ;  /* 0x00000003ff037210 */ /* 0x000fe400007fe4ff */
[----:B------:R-:W-:Y:S02]  /*0520*/  IADD3.X R5, PT, PT, RZ, R5, RZ, P1, !PT ;  /* 0x00000005ff057210 */ /* 0x000fe40000ffe4ff */
[----:B------:R-:W-:Y:S01]  /*0530*/  IADD3 R8, PT, PT, R8, 0x8, RZ ;  /* 0x0000000808087810 */ /* 0x000fe20007ffe0ff */
[----:B--2---:R-:W-:-:S04]  /*0540*/  FMUL R12, R15, R12 ;  /* 0x0000000c0f0c7220 */ /* 0x004fc80000400000 */
[----:B---3--:R-:W-:Y:S01]  /*0550*/  FFMA R29, R16, R12, R29 ;  /* 0x0000000c101d7223 */ /* 0x008fe2000000001d */
[----:B----4-:R-:W-:-:S04]  /*0560*/  FMUL R14, R17, R14 ;  /* 0x0000000e110e7220 */ /* 0x010fc80000400000 */
[----:B-----5:R-:W-:Y:S01]  /*0570*/  FFMA R14, R20, R14, R29 ;  /* 0x0000000e140e7223 */ /* 0x020fe2000000001d */
[----:B------:R-:W-:-:S04]  /*0580*/  FMUL R19, R19, R22 ;  /* 0x0000001613137220 */ /* 0x000fc80000400000 */
[----:B------:R-:W-:Y:S01]  /*0590*/  FFMA R19, R23, R19, R14 ;  /* 0x0000001317137223 */ /* 0x000fe2000000000e */
[----:B------:R-:W-:-:S04]  /*05a0*/  FMUL R21, R24, R21 ;  /* 0x0000001518157220 */ /* 0x000fc80000400000 */
[----:B------:R-:W-:-:S04]  /*05b0*/  FFMA R18, R18, R21, R19 ;  /* 0x0000001512127223 */ /* 0x000fc80000000013 */
[----:B------:R-:W-:Y:S01]  /*05c0*/  FFMA R14, R27, R25, R18 ;  /* 0x000000191b0e7223 */ /* 0x000fe20000000012 */
[----:B------:R-:W-:Y:S06]  /*05d0*/  BRA.U UP1, `(.L_x_7) ;  /* 0xfffffffd01347547 */ /* 0x000fec000b83ffff */
.L_x_6:
[----:B------:R-:W-:Y:S05]  /*05e0*/  BRA.U !UP0, `(.L_x_5) ;  /* 0x0000000508447547 */ /* 0x000fea000b800000 */
[----:B------:R-:W-:Y:S02]  /*05f0*/  UISETP.GE.U32.AND UP0, UPT, UR9, 0x4, UPT ;  /* 0x000000040900788c */ /* 0x000fe4000bf06070 */
[----:B------:R-:W-:-:S04]  /*0600*/  ULOP3.LUT UR5, UR8, 0x3, URZ, 0xc0, !UPT ;  /* 0x0000000308057892 */ /* 0x000fc8000f8ec0ff */
[----:B------:R-:W-:-:S03]  /*0610*/  UISETP.NE.AND UP1, UPT, UR5, URZ, UPT ;  /* 0x000000ff0500728c */ /* 0x000fc6000bf25270 */
[----:B------:R-:W-:Y:S08]  /*0620*/  BRA.U !UP0, `(.L_x_8) ;  /* 0x0000000108887547 */ /* 0x000ff0000b800000 */
[----:B------:R-:W0:Y:S01]  /*0630*/  LDC.64 R16, c[0x0][0x380] ;  /* 0x0000e000ff107b82 */ /* 0x000e220000000a00 */
[----:B------:R-:W1:Y:S01]  /*0640*/  LDCU.64 UR6, c[0x0][0x380] ;  /* 0x00007000ff0677ac */ /* 0x000e620008000a00 */
[CC--:B------:R-:W-:Y:S02]  /*0650*/  IADD3 R3, PT, PT, R10.reuse, R13.reuse, RZ ;  /* 0x0000000d0a037210 */ /* 0x0c0fe40007ffe0ff */
[-C--:B------:R-:W-:Y:S02]  /*0660*/  IADD3 R8, P0, PT, R10, R13.reuse, RZ ;  /* 0x0000000d0a087210 */ /* 0x080fe40007f1e0ff */
[----:B------:R-:W-:Y:S02]  /*0670*/  IADD3 R15, PT, PT, R11, R13, RZ ;  /* 0x0000000d0b0f7210 */ /* 0x000fe40007ffe0ff */
[----:B------:R-:W2:Y:S01]  /*0680*/  LDC.64 R4, c[0x0][0x388] ;  /* 0x0000e200ff047b82 */ /* 0x000ea20000000a00 */
[----:B------:R-:W-:-:S07]  /*0690*/  IADD3.X R19, PT, PT, RZ, RZ, RZ, P0, !PT ;  /* 0x000000ffff137210 */ /* 0x000fce00007fe4ff */
[----:B------:R-:W3:Y:S01]  /*06a0*/  LDC.64 R6, c[0x0][0x390] ;  /* 0x0000e400ff067b82 */ /* 0x000ee20000000a00 */
[----:B-1----:R-:W-:Y:S01]  /*06b0*/  LEA R2, P0, R8, UR6, 0x2 ;  /* 0x0000000608027c11 */ /* 0x002fe2000f8010ff */
[----:B0-----:R-:W-:-:S03]  /*06c0*/  IMAD.WIDE.U32 R16, R3, 0x4, R16 ;  /* 0x0000000403107825 */ /* 0x001fc600078e0010 */
[----:B------:R-:W-:-:S03]  /*06d0*/  LEA.HI.X R3, R8, UR7, R19, 0x2, P0 ;  /* 0x0000000708037c11 */ /* 0x000fc600080f1413 */
[----:B------:R-:W4:Y:S01]  /*06e0*/  LDG.E R16, desc[UR12][R16.64] ;  /* 0x0000000c10107981 */ /* 0x000f22000c1e1900 */
[----:B--2---:R-:W-:-:S03]  /*06f0*/  IMAD.WIDE.U32 R4, R13, 0x4, R4 ;  /* 0x000000040d047825 */ /* 0x004fc600078e0004 */
[----:B------:R-:W2:Y:S04]  /*0700*/  LDG.E R8, desc[UR12][R2.64+0x4] ;  /* 0x0000040c02087981 */ /* 0x000ea8000c1e1900 */
[----:B------:R-:W4:Y:S01]  /*0710*/  LDG.E R19, desc[UR12][R4.64] ;  /* 0x0000000c04137981 */ /* 0x000f22000c1e1900 */
[----:B---3--:R-:W-:-:S03]  /*0720*/  IMAD.WIDE R6, R15, 0x4, R6 ;  /* 0x000000040f067825 */ /* 0x008fc600078e0206 */
[----:B------:R-:W2:Y:S04]  /*0730*/  LDG.E R21, desc[UR12][R4.64+0x4] ;  /* 0x0000040c04157981 */ /* 0x000ea8000c1e1900 */
        /* <DEDUP_REMOVED lines=8> */
[----:B------:R-:W-:Y:S01]  /*07c0*/  IADD3 R13, PT, PT, R13, 0x4, RZ ;  /* 0x000000040d0d7810 */ /* 0x000fe20007ffe0ff */
[----:B----4-:R-:W-:Y:S01]  /*07d0*/  FMUL R16, R16, R19 ;  /* 0x0000001310107220 */ /* 0x010fe20000400000 */
[----:B--2---:R-:W-:-:S03]  /*07e0*/  FMUL R8, R8, R21 ;  /* 0x0000001508087220 */ /* 0x004fc60000400000 */
[----:B---3--:R-:W-:-:S04]  /*07f0*/  FFMA R15, R15, R16, R14 ;  /* 0x000000100f0f7223 */ /* 0x008fc8000000000e */
[----:B-----5:R-:W-:Y:S01]  /*0800*/  FFMA R8, R12, R8, R15 ;  /* 0x000000080c087223 */ /* 0x020fe2000000000f */
[----:B------:R-:W-:Y:S01]  /*0810*/  FMUL R18, R18, R25 ;  /* 0x0000001912127220 */ /* 0x000fe20000400000 */
[----:B------:R-:W-:-:S03]  /*0820*/  FMUL R20, R20, R27 ;  /* 0x0000001b14147220 */ /* 0x000fc60000400000 */
[----:B------:R-:W-:-:S04]  /*0830*/  FFMA R8, R23, R18, R8 ;  /* 0x0000001217087223 */ /* 0x000fc80000000008 */
[----:B------:R-:W-:-:S07]  /*0840*/  FFMA R14, R17, R20, R8 ;  /* 0x00000014110e7223 */ /* 0x000fce0000000008 */
.L_x_8:
[----:B------:R-:W-:Y:S05]  /*0850*/  BRA.U !UP1, `(.L_x_5) ;  /* 0x0000000109a87547 */ /* 0x000fea000b800000 */
[----:B------:R-:W-:Y:S02]  /*0860*/  UISETP.NE.AND UP0, UPT, UR5, 0x1, UPT ;  /* 0x000000010500788c */ /* 0x000fe4000bf05270 */
[----:B------:R-:W-:-:S04]  /*0870*/  ULOP3.LUT UR4, UR8, 0x1, URZ, 0xc0, !UPT ;  /* 0x0000000108047892 */ /* 0x000fc8000f8ec0ff */
[----:B------:R-:W-:-:S03]  /*0880*/  UISETP.NE.U32.AND UP1, UPT, UR4, 0x1, UPT ;  /* 0x000000010400788c */ /* 0x000fc6000bf25070 */
[----:B------:R-:W-:Y:S08]  /*0890*/  BRA.U !UP0, `(.L_x_9) ;  /* 0x0000000108607547 */ /* 0x000ff0000b800000 */
[----:B------:R-:W0:Y:S01]  /*08a0*/  LDC.64 R6, c[0x0][0x380] ;  /* 0x0000e000ff067b82 */ /* 0x000e220000000a00 */
[----:B------:R-:W1:Y:S01]  /*08b0*/  LDCU.64 UR4, c[0x0][0x380] ;  /* 0x00007000ff0477ac */ /* 0x000e620008000a00 */
[CC--:B------:R-:W-:Y:S02]  /*08c0*/  IADD3 R17, PT, PT, R10.reuse, R13.reuse, RZ ;  /* 0x0000000d0a117210 */ /* 0x0c0fe40007ffe0ff */
[-C--:B------:R-:W-:Y:S02]  /*08d0*/  IADD3 R8, P0, PT, R10, R13.reuse, RZ ;  /* 0x0000000d0a087210 */ /* 0x080fe40007f1e0ff */
[----:B------:R-:W-:Y:S02]  /*08e0*/  IADD3 R15, PT, PT, R11, R13, RZ ;  /* 0x0000000d0b0f7210 */ /* 0x000fe40007ffe0ff */
[----:B------:R-:W2:Y:S08]  /*08f0*/  LDC.64 R4, c[0x0][0x388] ;  /* 0x0000e200ff047b82 */ /* 0x000eb00000000a00 */
[----:B------:R-:W3:Y:S01]  /*0900*/  LDC.64 R2, c[0x0][0x390] ;  /* 0x0000e400ff027b82 */ /* 0x000ee20000000a00 */
[----:B0-----:R-:W-:Y:S01]  /*0910*/  IMAD.WIDE.U32 R16, R17, 0x4, R6 ;  /* 0x0000000411107825 */ /* 0x001fe200078e0006 */
[----:B------:R-:W-:-:S02]  /*0920*/  IADD3.X R7, PT, PT, RZ, RZ, RZ, P0, !PT ;  /* 0x000000ffff077210 */ /* 0x000fc400007fe4ff */
[----:B-1----:R-:W-:-:S03]  /*0930*/  LEA R6, P0, R8, UR4, 0x2 ;  /* 0x0000000408067c11 */ /* 0x002fc6000f8010ff */
[----:B------:R-:W4:Y:S01]  /*0940*/  LDG.E R16, desc[UR12][R16.64] ;  /* 0x0000000c10107981 */ /* 0x000f22000c1e1900 */
[----:B------:R-:W-:Y:S01]  /*0950*/  LEA.HI.X R7, R8, UR5, R7, 0x2, P0 ;  /* 0x0000000508077c11 */ /* 0x000fe200080f1407 */
[----:B--2---:R-:W-:-:S04]  /*0960*/  IMAD.WIDE.U32 R4, R13, 0x4, R4 ;  /* 0x000000040d047825 */ /* 0x004fc800078e0004 */
[----:B------:R-:W2:Y:S01]  /*0970*/  LDG.E R6, desc[UR12][R6.64+0x4] ;  /* 0x0000040c06067981 */ /* 0x000ea2000c1e1900 */
[----:B---3--:R-:W-:-:S03]  /*0980*/  IMAD.WIDE R2, R15, 0x4, R2 ;  /* 0x000000040f027825 */ /* 0x008fc600078e0202 */
[----:B------:R-:W4:Y:S04]  /*0990*/  LDG.E R19, desc[UR12][R4.64] ;  /* 0x0000000c04137981 */ /* 0x000f28000c1e1900 */
[----:B------:R-:W3:Y:S04]  /*09a0*/  LDG.E R15, desc[UR12][R2.64] ;  /* 0x0000000c020f7981 */ /* 0x000ee8000c1e1900 */
[----:B------:R-:W2:Y:S04]  /*09b0*/  LDG.E R23, desc[UR12][R4.64+0x4] ;  /* 0x0000040c04177981 */ /* 0x000ea8000c1e1900 */
[----:B------:R-:W5:Y:S01]  /*09c0*/  LDG.E R21, desc[UR12][R2.64+0x4] ;  /* 0x0000040c02157981 */ /* 0x000f62000c1e1900 */
[----:B------:R-:W-:Y:S01]  /*09d0*/  IADD3 R13, PT, PT, R13, 0x2, RZ ;  /* 0x000000020d0d7810 */ /* 0x000fe20007ffe0ff */
[----:B----4-:R-:W-:-:S04]  /*09e0*/  FMUL R19, R16, R19 ;  /* 0x0000001310137220 */ /* 0x010fc80000400000 */
[----:B---3--:R-:W-:Y:S01]  /*09f0*/  FFMA R14, R15, R19, R14 ;  /* 0x000000130f0e7223 */ /* 0x008fe2000000000e */
[----:B--2---:R-:W-:-:S04]  /*0a00*/  FMUL R23, R6, R23 ;  /* 0x0000001706177220 */ /* 0x004fc80000400000 */
[----:B-----5:R-:W-:-:S07]  /*0a10*/  FFMA R14, R21, R23, R14 ;  /* 0x00000017150e7223 */ /* 0x020fce000000000e */
.L_x_9:
[----:B------:R-:W-:Y:S05]  /*0a20*/  BRA.U UP1, `(.L_x_5) ;  /* 0x0000000101347547 */ /* 0x000fea000b800000 */
[----:B------:R-:W0:Y:S01]  /*0a30*/  LDC.64 R2, c[0x0][0x380] ;  /* 0x0000e000ff027b82 */ /* 0x000e220000000a00 */
[-C--:B------:R-:W-:Y:S02]  /*0a40*/  IADD3 R15, PT, PT, R10, R13.reuse, RZ ;  /* 0x0000000d0a0f7210 */ /* 0x080fe40007ffe0ff */
[----:B------:R-:W-:-:S05]  /*0a50*/  IADD3 R11, PT, PT, R11, R13, RZ ;  /* 0x0000000d0b0b7210 */ /* 0x000fca0007ffe0ff */
[----:B------:R-:W1:Y:S08]  /*0a60*/  LDC.64 R6, c[0x0][0x388] ;  /* 0x0000e200ff067b82 */ /* 0x000e700000000a00 */
[----:B------:R-:W2:Y:S01]  /*0a70*/  LDC.64 R4, c[0x0][0x390] ;  /* 0x0000e400ff047b82 */ /* 0x000ea20000000a00 */
[----:B0-----:R-:W-:-:S06]  /*0a80*/  IMAD.WIDE.U32 R2, R15, 0x4, R2 ;  /* 0x000000040f027825 */ /* 0x001fcc00078e0002 */
[----:B------:R-:W3:Y:S01]  /*0a90*/  LDG.E R2, desc[UR12][R2.64] ;  /* 0x0000000c02027981 */ /* 0x000ee2000c1e1900 */
[----:B-1----:R-:W-:-:S06]  /*0aa0*/  IMAD.WIDE.U32 R6, R13, 0x4, R6 ;  /* 0x000000040d067825 */ /* 0x002fcc00078e0006 */
[----:B------:R-:W3:Y:S01]  /*0ab0*/  LDG.E R7, desc[UR12][R6.64] ;  /* 0x0000000c06077981 */ /* 0x000ee2000c1e1900 */
[----:B--2---:R-:W-:-:S06]  /*0ac0*/  IMAD.WIDE R4, R11, 0x4, R4 ;  /* 0x000000040b047825 */ /* 0x004fcc00078e0204 */
[----:B------:R-:W2:Y:S01]  /*0ad0*/  LDG.E R5, desc[UR12][R4.64] ;  /* 0x0000000c04057981 */ /* 0x000ea2000c1e1900 */
[----:B---3--:R-:W-:-:S04]  /*0ae0*/  FMUL R8, R2, R7 ;  /* 0x0000000702087220 */ /* 0x008fc80000400000 */
[----:B--2---:R-:W-:-:S07]  /*0af0*/  FFMA R14, R5, R8, R14 ;  /* 0x00000008050e7223 */ /* 0x004fce000000000e */
.L_x_5:
[----:B------:R-:W0:Y:S01]  /*0b00*/  LDC.64 R2, c[0x0][0x398] ;  /* 0x0000e600ff027b82 */ /* 0x000e220000000a00 */
[----:B------:R-:W-:-:S04]  /*0b10*/  IMAD R9, R9, UR15, R0 ;  /* 0x0000000f09097c24 */ /* 0x000fc8000f8e0200 */
[----:B0-----:R-:W-:-:S05]  /*0b20*/  IMAD.WIDE R2, R9, 0x4, R2 ;  /* 0x0000000409027825 */ /* 0x001fca00078e0202 */
[----:B------:R-:W-:Y:S01]  /*0b30*/  STG.E desc[UR12][R2.64], R14 ;  /* 0x0000000e02007986 */ /* 0x000fe2000c10190c */
[----:B------:R-:W-:Y:S05]  /*0b40*/  EXIT ;  /* 0x000000000000794d */ /* 0x000fea0003800000 */
.L_x_10:
        /* <DEDUP_REMOVED lines=11> */
.L_x_12:


//--------------------- .nv.shared.reserved.0     --------------------------
	.section	.nv.shared.reserved.0,"aw",@nobits
	.weak		__nv_reservedSMEM_offset_0_alias
	.size		__nv_reservedSMEM_offset_0_alias, 0, 64
	.other		__nv_reservedSMEM_offset_0_alias,@"STO_CUDA_RESERVED_SHARED STV_DEFAULT"
__nv_reservedSMEM_offset_0_alias:
	.zero		0
	.zero		64


//--------------------- .nv.constant0._Z13matmul_kernelPfS_S_iii --------------------------
	.section	.nv.constant0._Z13matmul_kernelPfS_S_iii,"a",@progbits
	.sectionflags	@""
	.align	4
.nv.constant0._Z13matmul_kernelPfS_S_iii:
	.zero		932


//--------------------- .nv.constant0._Z10svd_kernelPfS_S_S_iii --------------------------
	.section	.nv.constant0._Z10svd_kernelPfS_S_S_iii,"a",@progbits
	.sectionflags	@""
	.align	4
.nv.constant0._Z10svd_kernelPfS_S_S_iii:
	.zero		940


//--------------------- SYMBOLS --------------------------

	.type		.nv.reservedSmem.offset0,@object
	.size		.nv.reservedSmem.offset0,0x4
